	.target	sm_100a

	.elftype	@"ET_EXEC"


//--------------------- .note.nv.tkinfo           --------------------------
	.section	.note.nv.tkinfo,"",@"SHT_NOTE"
	.sectionflags	@"SHF_NOTE_NV_TKINFO"
	.tkinfo
        /*0018*/ 	.word	0x00000081
        /*0030*/ 	.string	""
        /*0030*/ 	.string	"ptxas-blackwell"
        /*0030*/ 	.string	"Cuda compilation tools, release 12.9, V12.9.86"
        /*0030*/ 	.string	"Build cuda_12.9.r12.9/compiler.36037853_0"
        /*0030*/ 	.string	"-v  -suppress-debug-info  -lineinfo  -arch sm_100a "



//--------------------- .note.nv.cuver            --------------------------
	.section	.note.nv.cuver,"",@"SHT_NOTE"
	.sectionflags	@"SHF_NOTE_NV_CUVER"
        /*0018*/ 	.short	0x0001
        /*001a*/ 	.short	0x0064
        /*001c*/ 	.short	0x0001
        /*001e*/ 	.short	0x0000
        /*0020*/ 	.short	0x0001
        /*0022*/ 	.short	0x0000


//--------------------- .nv.info                  --------------------------
	.section	.nv.info,"",@"SHT_CUDA_INFO"
	.align	4


	//----- nvinfo : EIATTR_REGCOUNT
	.align		4
        /*0000*/ 	.byte	0x04, 0x2f
        /*0002*/ 	.short	(.L_4 - .L_3)
	.align		4
.L_3:
        /*0004*/ 	.word	index@(gluon_mma)
        /*0008*/ 	.word	0x000000fe


	//----- nvinfo : EIATTR_FRAME_SIZE
	.align		4
.L_4:
        /*000c*/ 	.byte	0x04, 0x11
        /*000e*/ 	.short	(.L_6 - .L_5)
	.align		4
.L_5:
        /*0010*/ 	.word	index@($__internal_2_$__cuda_sm10x_tcgen05_guardrail_trap_unallocated_columns_being_dealloced)
        /*0014*/ 	.word	0x00000000


	//----- nvinfo : EIATTR_FRAME_SIZE
	.align		4
.L_6:
        /*0018*/ 	.byte	0x04, 0x11
        /*001a*/ 	.short	(.L_8 - .L_7)
	.align		4
.L_7:
        /*001c*/ 	.word	index@($__internal_1_$__cuda_sm10x_tcgen05_guardrail_trap_phase_invalid_during_alloc)
        /*0020*/ 	.word	0x00000000


	//----- nvinfo : EIATTR_FRAME_SIZE
	.align		4
.L_8:
        /*0024*/ 	.byte	0x04, 0x11
        /*0026*/ 	.short	(.L_10 - .L_9)
	.align		4
.L_9:
        /*0028*/ 	.word	index@($__internal_0_$__cuda_sm10x_tcgen05_guardrail_trap_col_being_dealloced_not_returned_by_alloc)
        /*002c*/ 	.word	0x00000000


	//----- nvinfo : EIATTR_FRAME_SIZE
	.align		4
.L_10:
        /*0030*/ 	.byte	0x04, 0x11
        /*0032*/ 	.short	(.L_12 - .L_11)
	.align		4
.L_11:
        /*0034*/ 	.word	index@(gluon_mma)
        /*0038*/ 	.word	0x00000000


	//----- nvinfo : EIATTR_MIN_STACK_SIZE
	.align		4
.L_12:
        /*003c*/ 	.byte	0x04, 0x12
        /*003e*/ 	.short	(.L_14 - .L_13)
	.align		4
.L_13:
        /*0040*/ 	.word	index@(gluon_mma)
        /*0044*/ 	.word	0x00000000
.L_14:


//--------------------- .nv.info.gluon_mma        --------------------------
	.section	.nv.info.gluon_mma,"",@"SHT_CUDA_INFO"
	.sectionflags	@""
	.align	4


	//----- nvinfo : EIATTR_CUDA_API_VERSION
	.align		4
        /*0000*/ 	.byte	0x04, 0x37
        /*0002*/ 	.short	(.L_16 - .L_15)
.L_15:
        /*0004*/ 	.word	0x00000081


	//----- nvinfo : EIATTR_KPARAM_INFO
	.align		4
.L_16:
        /*0008*/ 	.byte	0x04, 0x17
        /*000a*/ 	.short	(.L_18 - .L_17)
.L_17:
        /*000c*/ 	.word	0x00000000
        /*0010*/ 	.short	0x0004
        /*0012*/ 	.short	0x0020
        /*0014*/ 	.byte	0x00, 0xf4, 0x21, 0x00


	//----- nvinfo : EIATTR_KPARAM_INFO
	.align		4
.L_18:
        /*0018*/ 	.byte	0x04, 0x17
        /*001a*/ 	.short	(.L_20 - .L_19)
.L_19:
        /*001c*/ 	.word	0x00000000
        /*0020*/ 	.short	0x0003
        /*0022*/ 	.short	0x0018
        /*0024*/ 	.byte	0x00, 0xf4, 0x21, 0x00


	//----- nvinfo : EIATTR_KPARAM_INFO
	.align		4
.L_20:
        /*0028*/ 	.byte	0x04, 0x17
        /*002a*/ 	.short	(.L_22 - .L_21)
.L_21:
        /*002c*/ 	.word	0x00000000
        /*0030*/ 	.short	0x0002
        /*0032*/ 	.short	0x0010
        /*0034*/ 	.byte	0x00, 0xf4, 0x21, 0x00


	//----- nvinfo : EIATTR_KPARAM_INFO
	.align		4
.L_22:
        /*0038*/ 	.byte	0x04, 0x17
        /*003a*/ 	.short	(.L_24 - .L_23)
.L_23:
        /*003c*/ 	.word	0x00000000
        /*0040*/ 	.short	0x0001
        /*0042*/ 	.short	0x0008
        /*0044*/ 	.byte	0x00, 0xf4, 0x21, 0x00


	//----- nvinfo : EIATTR_KPARAM_INFO
	.align		4
.L_24:
        /*0048*/ 	.byte	0x04, 0x17
        /*004a*/ 	.short	(.L_26 - .L_25)
.L_25:
        /*004c*/ 	.word	0x00000000
        /*0050*/ 	.short	0x0000
        /*0052*/ 	.short	0x0000
        /*0054*/ 	.byte	0x00, 0xf4, 0x21, 0x00


	//----- nvinfo : EIATTR_AT_ENTRY_FRAGMENTS
	.align		4
.L_26:
        /*0058*/ 	.byte	0x04, 0x4f
        /*005a*/ 	.short	(.L_28 - .L_27)


	//   ....[0]....
.L_27:
        /*005c*/ 	.word	0x00000004


	//----- nvinfo : EIATTR_RESERVED_SMEM_USED
	.align		4
.L_28:
        /*0060*/ 	.byte	0x01, 0x41
	.zero		2


	//----- nvinfo : EIATTR_SPARSE_MMA_MASK
	.align		4
        /*0064*/ 	.byte	0x03, 0x50
        /*0066*/ 	.short	0x0000


	//----- nvinfo : EIATTR_TCGEN05_1CTA_USED
	.align		4
        /*0068*/ 	.byte	0x01, 0x51
	.zero		2


	//----- nvinfo : EIATTR_MAXREG_COUNT
	.align		4
        /*006c*/ 	.byte	0x03, 0x1b
        /*006e*/ 	.short	0x00ff


	//----- nvinfo : EIATTR_NUM_BARRIERS
	.align		4
        /*0070*/ 	.byte	0x02, 0x4c
        /*0072*/ 	.byte	0x01
	.zero		1


	//----- nvinfo : EIATTR_INT_WARP_WIDE_INSTR_OFFSETS
	.align		4
        /*0074*/ 	.byte	0x04, 0x31
        /*0076*/ 	.short	(.L_30 - .L_29)


	//   ....[0]....
.L_29:
        /*0078*/ 	.word	0x00004430


	//   ....[1]....
        /*007c*/ 	.word	0x00004470


	//   ....[2]....
        /*0080*/ 	.word	0x000052c0


	//   ....[3]....
        /*0084*/ 	.word	0x000052d0


	//   ....[4]....
        /*0088*/ 	.word	0x00007bd0


	//   ....[5]....
        /*008c*/ 	.word	0x00007c20


	//----- nvinfo : EIATTR_COOP_GROUP_MASK_REGIDS
	.align		4
.L_30:
        /*0090*/ 	.byte	0x04, 0x29
        /*0092*/ 	.short	(.L_32 - .L_31)


	//   ....[0]....
.L_31:
        /*0094*/ 	.word	0xffffffff


	//   ....[1]....
        /*0098*/ 	.word	0xffffffff


	//   ....[2]....
        /*009c*/ 	.word	0xffffffff


	//   ....[3]....
        /*00a0*/ 	.word	0xffffffff


	//----- nvinfo : EIATTR_COOP_GROUP_INSTR_OFFSETS
	.align		4
.L_32:
        /*00a4*/ 	.byte	0x04, 0x28
        /*00a6*/ 	.short	(.L_34 - .L_33)


	//   ....[0]....
.L_33:
        /*00a8*/ 	.word	0x00000050


	//   ....[1]....
        /*00ac*/ 	.word	0x00000310


	//   ....[2]....
        /*00b0*/ 	.word	0x00007a60


	//   ....[3]....
        /*00b4*/ 	.word	0x00007cd0


	//----- nvinfo : EIATTR_VRC_CTA_INIT_COUNT
	.align		4
.L_34:
        /*00b8*/ 	.byte	0x02, 0x4a
        /*00ba*/ 	.byte	0x80
	.zero		1


	//----- nvinfo : EIATTR_MBARRIER_INSTR_OFFSETS
	.align		4
        /*00bc*/ 	.byte	0x04, 0x39
        /*00be*/ 	.short	(.L_36 - .L_35)


	//   ....[0]....
.L_35:
        /*00c0*/ 	.word	0x00004c40
        /*00c4*/ 	.word	0x000000ff
        /*00c8*/ 	.word	0x00014000
        /*00cc*/ 	.short	0x0100
        /*00ce*/ 	.byte	0x05
	.zero		1


	//   ....[1]....
        /*00d0*/ 	.word	0x00005310
        /*00d4*/ 	.word	0x000000ff
        /*00d8*/ 	.word	0x00014000
        /*00dc*/ 	.short	0x010a
        /*00de*/ 	.byte	0x05
	.zero		1


	//   ....[2]....
        /*00e0*/ 	.word	0x00005490
        /*00e4*/ 	.word	0x000000ff
        /*00e8*/ 	.word	0x00014000
        /*00ec*/ 	.short	0x0108
        /*00ee*/ 	.byte	0x05
	.zero		1


	//   ....[3]....
        /*00f0*/ 	.word	0x00007cf0
        /*00f4*/ 	.word	0x000000ff
        /*00f8*/ 	.word	0x00014000
        /*00fc*/ 	.short	0x010a
        /*00fe*/ 	.byte	0x05
	.zero		1


	//----- nvinfo : EIATTR_NUM_MBARRIERS
	.align		4
.L_36:
        /*0100*/ 	.byte	0x03, 0x38
        /*0102*/ 	.short	0x0001


	//----- nvinfo : EIATTR_EXIT_INSTR_OFFSETS
	.align		4
        /*0104*/ 	.byte	0x04, 0x1c
        /*0106*/ 	.short	(.L_38 - .L_37)


	//   ....[0]....
.L_37:
        /*0108*/ 	.word	0x00007ce0


	//----- nvinfo : EIATTR_REQNTID
	.align		4
.L_38:
        /*010c*/ 	.byte	0x04, 0x10
        /*010e*/ 	.short	(.L_40 - .L_39)
.L_39:
        /*0110*/ 	.word	0x00000080
        /*0114*/ 	.word	0x00000001
        /*0118*/ 	.word	0x00000001


	//----- nvinfo : EIATTR_CRS_STACK_SIZE
	.align		4
.L_40:
        /*011c*/ 	.byte	0x04, 0x1e
        /*011e*/ 	.short	(.L_42 - .L_41)
.L_41:
        /*0120*/ 	.word	0x00000000


	//----- nvinfo : EIATTR_CBANK_PARAM_SIZE
	.align		4
.L_42:
        /*0124*/ 	.byte	0x03, 0x19
        /*0126*/ 	.short	0x0028


	//----- nvinfo : EIATTR_PARAM_CBANK
	.align		4
        /*0128*/ 	.byte	0x04, 0x0a
        /*012a*/ 	.short	(.L_44 - .L_43)
	.align		4
.L_43:
        /*012c*/ 	.word	index@(.nv.constant0.gluon_mma)
        /*0130*/ 	.short	0x0380
        /*0132*/ 	.short	0x0028


	//----- nvinfo : EIATTR_SW_WAR
	.align		4
.L_44:
        /*0134*/ 	.byte	0x04, 0x36
        /*0136*/ 	.short	(.L_46 - .L_45)
.L_45:
        /*0138*/ 	.word	0x00000008
.L_46:


//--------------------- .nv.compat                --------------------------
	.section	.nv.compat,"",@"SHT_CUDA_COMPAT_INFO"
	.align	4
        /*0000*/ 	.byte	0x02, 0x02, 0x02, 0x00, 0x02, 0x05, 0x05, 0x00, 0x02, 0x03, 0x00, 0x00, 0x02, 0x06, 0x01, 0x00


//--------------------- .nv.callgraph             --------------------------
	.section	.nv.callgraph,"",@"SHT_CUDA_CALLGRAPH"
	.align	4
	.sectionentsize	8
	.align		4
        /*0000*/ 	.word	0x00000000
	.align		4
        /*0004*/ 	.word	0xffffffff
	.align		4
        /*0008*/ 	.word	0x00000000
	.align		4
        /*000c*/ 	.word	0xfffffffe
	.align		4
        /*0010*/ 	.word	0x00000000
	.align		4
        /*0014*/ 	.word	0xfffffffd
	.align		4
        /*0018*/ 	.word	0x00000000
	.align		4
        /*001c*/ 	.word	0xfffffffc


//--------------------- .text.gluon_mma           --------------------------
	.section	.text.gluon_mma,"ax",@progbits
	.align	128
        .global         gluon_mma
        .type           gluon_mma,@function
        .size           gluon_mma,(.L_x_15 - gluon_mma)
        .other          gluon_mma,@"STO_CUDA_ENTRY STV_DEFAULT"
gluon_mma:
.text.gluon_mma:
[----:B------:R-:W0:Y:S01]  /*0000*/  LDC R1, c[0x0][0x37c] ;  /* 0x0000df00ff017b82 */ /* 0x000e220000000800 */
[----:B------:R-:W1:Y:S02]  /*0010*/  S2R R247, SR_TID.X ;  /* 0x0000000000f77919 */ /* 0x000e640000002100 */
[----:B-1----:R-:W-:-:S13]  /*0020*/  ISETP.GE.U32.AND P1, PT, R247, 0x20, PT ;  /* 0x00000020f700780c */ /* 0x002fda0003f26070 */
[----:B------:R-:W-:Y:S05]  /*0030*/  @P1 BRA `(.L_x_0) ;  /* 0x0000000000b81947 */ /* 0x000fea0003800000 */
[----:B------:R-:W1:Y:S01]  /*0040*/  S2UR UR6, SR_CgaCtaId ;  /* 0x00000000000679c3 */ /* 0x000e620000008800 */
[----:B------:R-:W-:Y:S01]  /*0050*/  NOP ;  /* 0x0000000000007918 */ /* 0x000fe20000000000 */
[----:B------:R-:W-:Y:S02]  /*0060*/  UMOV UR4, 0x40 ;  /* 0x0000004000047882 */ /* 0x000fe40000000000 */
[----:B-1----:R-:W-:-:S09]  /*0070*/  ULEA UR4, UR6, UR4, 0x18 ;  /* 0x0000000406047291 */ /* 0x002fd2000f8ec0ff */
[----:B------:R-:W1:Y:S01]  /*0080*/  LDS.U8 R0, [UR4] ;  /* 0x00000004ff007984 */ /* 0x000e620008000000 */
[----:B------:R-:W-:Y:S02]  /*0090*/  UMOV UR4, 0x400 ;  /* 0x0000040000047882 */ /* 0x000fe40000000000 */
[----:B------:R-:W-:Y:S01]  /*00a0*/  ULEA UR4, UR6, UR4, 0x18 ;  /* 0x0000000406047291 */ /* 0x000fe2000f8ec0ff */
[----:B-1----:R-:W-:-:S13]  /*00b0*/  ISETP.NE.AND P0, PT, R0, RZ, PT ;  /* 0x000000ff0000720c */ /* 0x002fda0003f05270 */
[----:B------:R-:W-:Y:S05]  /*00c0*/  @P0 BRA `(.L_x_1) ;  /* 0x00000000007c0947 */ /* 0x000fea0003800000 */
[----:B------:R-:W-:-:S13]  /*00d0*/  ELECT P0, URZ, PT ;  /* 0x0000000000ff782f */ /* 0x000fda0003800000 */
[----:B------:R-:W-:Y:S05]  /*00e0*/  @!P0 BRA `(.L_x_2) ;  /* 0x0000000000848947 */ /* 0x000fea0003800000 */
[----:B------:R-:W-:Y:S01]  /*00f0*/  UMOV UR5, 0x4 ;  /* 0x0000000400057882 */ /* 0x000fe20000000000 */
[----:B------:R-:W-:Y:S02]  /*0100*/  IMAD.MOV.U32 R4, RZ, RZ, 0x1 ;  /* 0x00000001ff047424 */ /* 0x000fe400078e00ff */
[----:B------:R-:W-:Y:S02]  /*0110*/  IMAD.MOV.U32 R5, RZ, RZ, 0xf ;  /* 0x0000000fff057424 */ /* 0x000fe400078e00ff */
[----:B------:R-:W-:Y:S04]  /*0120*/  DEPBAR.LE SB1, 0x36 ;  /* 0x00009d800000791a */ /* 0x000fe80000000000 */
[----:B------:R-:W1:Y:S02]  /*0130*/  UTCATOMSWS.FIND_AND_SET.ALIGN UP0, UR5, UR5 ;  /* 0x00000005000575e3 */ /* 0x000e640008000800 */
[----:B-1----:R-:W-:-:S04]  /*0140*/  PLOP3.LUT P0, PT, PT, PT, UP0, 0x80, 0x8 ;  /* 0x000000000008781c */ /* 0x002fc80003f0f008 */
[----:B------:R-:W-:-:S04]  /*0150*/  SEL R0, RZ, 0xffffffff, !P0 ;  /* 0xffffffffff007807 */ /* 0x000fc80004000000 */
[----:B------:R-:W-:Y:S01]  /*0160*/  ISETP.NE.AND P0, PT, R0, RZ, PT ;  /* 0x000000ff0000720c */ /* 0x000fe20003f05270 */
[----:B------:R-:W-:-:S12]  /*0170*/  IMAD.U32 R0, RZ, RZ, UR5 ;  /* 0x00000005ff007e24 */ /* 0x000fd8000f8e00ff */
[----:B------:R-:W-:Y:S05]  /*0180*/  @P0 BRA `(.L_x_3) ;  /* 0x0000000000240947 */ /* 0x000fea0003800000 */
.L_x_4:
[----:B------:R-:W-:Y:S05]  /*0190*/  NANOSLEEP 0x64 ;  /* 0x000000640000795d */ /* 0x000fea0003800000 */
[----:B------:R-:W-:-:S05]  /*01a0*/  UMOV UR5, 0x4 ;  /* 0x0000000400057882 */ /* 0x000fca0000000000 */
[----:B------:R-:W-:Y:S04]  /*01b0*/  DEPBAR.LE SB1, 0x36 ;  /* 0x00009d800000791a */ /* 0x000fe80000000000 */
[----:B------:R-:W1:Y:S02]  /*01c0*/  UTCATOMSWS.FIND_AND_SET.ALIGN UP0, UR5, UR5 ;  /* 0x00000005000575e3 */ /* 0x000e640008000800 */
[----:B-1----:R-:W-:-:S04]  /*01d0*/  PLOP3.LUT P0, PT, PT, PT, UP0, 0x80, 0x8 ;  /* 0x000000000008781c */ /* 0x002fc80003f0f008 */
[----:B------:R-:W-:-:S04]  /*01e0*/  SEL R0, RZ, 0xffffffff, !P0 ;  /* 0xffffffffff007807 */ /* 0x000fc80004000000 */
[----:B------:R-:W-:Y:S01]  /*01f0*/  ISETP.NE.AND P0, PT, R0, RZ, PT ;  /* 0x000000ff0000720c */ /* 0x000fe20003f05270 */
[----:B------:R-:W-:-:S12]  /*0200*/  IMAD.U32 R0, RZ, RZ, UR5 ;  /* 0x00000005ff007e24 */ /* 0x000fd8000f8e00ff */
[----:B------:R-:W-:Y:S05]  /*0210*/  @!P0 BRA `(.L_x_4) ;  /* 0xfffffffc00dc8947 */ /* 0x000fea000383ffff */
.L_x_3:
[C---:B------:R-:W-:Y:S01]  /*0220*/  VIADD R3, R0.reuse, 0x10 ;  /* 0x0000001000037836 */ /* 0x040fe20000000000 */
[----:B------:R-:W-:Y:S01]  /*0230*/  UMOV UR5, 0x50 ;  /* 0x0000005000057882 */ /* 0x000fe20000000000 */
[----:B------:R-:W-:Y:S01]  /*0240*/  SHF.L.U32 R2, R5, R0, RZ ;  /* 0x0000000005027219 */ /* 0x000fe200000006ff */
[----:B------:R-:W-:Y:S01]  /*0250*/  ULEA UR5, UR6, UR5, 0x18 ;  /* 0x0000000506057291 */ /* 0x000fe2000f8ec0ff */
[----:B------:R-:W-:Y:S01]  /*0260*/  IMAD.SHL.U32 R0, R0, 0x20, RZ ;  /* 0x0000002000007824 */ /* 0x000fe200078e00ff */
[----:B------:R-:W-:-:S04]  /*0270*/  SHF.L.U32 R3, R4, R3, RZ ;  /* 0x0000000304037219 */ /* 0x000fc800000006ff */
[----:B------:R-:W-:-:S05]  /*0280*/  LOP3.LUT R2, R3, R2, RZ, 0xfc, !PT ;  /* 0x0000000203027212 */ /* 0x000fca00078efcff */
[----:B------:R1:W-:Y:S04]  /*0290*/  ATOMS.OR RZ, [UR5], R2 ;  /* 0x00000002ffff798c */ /* 0x0003e8000b000005 */
[----:B------:R1:W-:Y:S01]  /*02a0*/  STS [UR4], R0 ;  /* 0x00000000ff007988 */ /* 0x0003e20008000804 */
[----:B------:R-:W-:Y:S05]  /*02b0*/  BRA `(.L_x_2) ;  /* 0x0000000000107947 */ /* 0x000fea0003800000 */
.L_x_1:
[----:B------:R-:W-:Y:S01]  /*02c0*/  IMAD.MOV.U32 R0, RZ, RZ, -0x1 ;  /* 0xffffffffff007424 */ /* 0x000fe200078e00ff */
[----:B------:R-:W-:-:S04]  /*02d0*/  MOV R2, 0x300 ;  /* 0x0000030000027802 */ /* 0x000fc80000000f00 */
[----:B------:R1:W-:Y:S03]  /*02e0*/  STS [UR4], R0 ;  /* 0x00000000ff007988 */ /* 0x0003e60008000804 */
[----:B01----:R-:W-:Y:S05]  /*02f0*/  CALL.REL.NOINC `($__internal_1_$__cuda_sm10x_tcgen05_guardrail_trap_phase_invalid_during_alloc) ;  /* 0x0000007800947944 */ /* 0x003fea0003c00000 */
.L_x_2:
[----:B------:R-:W-:Y:S05]  /*0300*/  WARPSYNC.ALL ;  /* 0x0000000000007948 */ /* 0x000fea0003800000 */
[----:B------:R-:W-:Y:S01]  /*0310*/  NOP ;  /* 0x0000000000007918 */ /* 0x000fe20000000000 */
.L_x_0:
[----:B------:R-:W2:Y:S08]  /*0320*/  S2UR UR4, SR_CgaCtaId ;  /* 0x00000000000479c3 */ /* 0x000eb00000008800 */
[----:B------:R-:W-:Y:S01]  /*0330*/  BAR.SYNC.DEFER_BLOCKING 0x0 ;  /* 0x0000000000007b1d */ /* 0x000fe20000010000 */
[----:B------:R-:W-:Y:S02]  /*0340*/  SHF.R.U32.HI R124, RZ, 0x5, R247 ;  /* 0x00000005ff7c7819 */ /* 0x000fe400000116f7 */
[----:B------:R-:W-:-:S02]  /*0350*/  LOP3.LUT R7, R247, 0x60, RZ, 0xc0, !PT ;  /* 0x00000060f7077812 */ /* 0x000fc400078ec0ff */
[----:B------:R-:W-:Y:S01]  /*0360*/  SGXT.U32 R124, R124, 0x2 ;  /* 0x000000027c7c781a */ /* 0x000fe20000000000 */
[----:B------:R-:W-:Y:S02]  /*0370*/  UMOV UR5, 0x400 ;  /* 0x0000040000057882 */ /* 0x000fe40000000000 */
[----:B------:R-:W3:Y:S01]  /*0380*/  LDC.64 R4, c[0x0][0x380] ;  /* 0x0000e000ff047b82 */ /* 0x000ee20000000a00 */
[----:B------:R-:W-:Y:S01]  /*0390*/  IMAD.SHL.U32 R168, R7, 0x4, RZ ;  /* 0x0000000407a87824 */ /* 0x000fe200078e00ff */
[C---:B------:R-:W-:Y:S01]  /*03a0*/  LOP3.LUT R3, R124.reuse, 0x4, RZ, 0xfc, !PT ;  /* 0x000000047c037812 */ /* 0x040fe200078efcff */
[----:B------:R-:W4:Y:S01]  /*03b0*/  LDCU.64 UR12, c[0x0][0x358] ;  /* 0x00006b00ff0c77ac */ /* 0x000f220008000a00 */
[C---:B-1----:R-:W-:Y:S02]  /*03c0*/  LOP3.LUT R2, R124.reuse, 0x8, RZ, 0xfc, !PT ;  /* 0x000000087c027812 */ /* 0x042fe400078efcff */
[----:B------:R-:W-:Y:S01]  /*03d0*/  LOP3.LUT R150, R247, 0x1f, RZ, 0xc0, !PT ;  /* 0x0000001ff7967812 */ /* 0x000fe200078ec0ff */
[----:B------:R-:W-:Y:S01]  /*03e0*/  IMAD.SHL.U32 R14, R3, 0x80, RZ ;  /* 0x00000080030e7824 */ /* 0x000fe200078e00ff */
[----:B------:R-:W-:Y:S01]  /*03f0*/  LOP3.LUT R0, R124, 0xc, RZ, 0xfc, !PT ;  /* 0x0000000c7c007812 */ /* 0x000fe200078efcff */
[----:B------:R-:W-:-:S04]  /*0400*/  IMAD.SHL.U32 R16, R2, 0x80, RZ ;  /* 0x0000008002107824 */ /* 0x000fc800078e00ff */
[----:B------:R-:W-:Y:S01]  /*0410*/  IMAD.SHL.U32 R18, R0, 0x80, RZ ;  /* 0x0000008000127824 */ /* 0x000fe200078e00ff */
[----:B--2---:R-:W-:Y:S01]  /*0420*/  ULEA UR5, UR4, UR5, 0x18 ;  /* 0x0000000504057291 */ /* 0x004fe2000f8ec0ff */
[----:B---3--:R-:W-:-:S08]  /*0430*/  LEA R6, P0, R7, R4, 0x3 ;  /* 0x0000000407067211 */ /* 0x008fd000078018ff */
[----:B------:R-:W1:Y:S01]  /*0440*/  LDS R218, [UR5] ;  /* 0x00000005ffda7984 */ /* 0x000e620008000800 */
[----:B------:R-:W-:Y:S01]  /*0450*/  BAR.SYNC.DEFER_BLOCKING 0x0 ;  /* 0x0000000000007b1d */ /* 0x000fe20000010000 */
[-C--:B------:R-:W-:Y:S02]  /*0460*/  LEA.HI.X R7, R168, R5.reuse, RZ, 0x1, P0 ;  /* 0x00000005a8077211 */ /* 0x080fe400000f0cff */
[-C--:B------:R-:W-:Y:S02]  /*0470*/  LEA R8, P0, R3, R4.reuse, 0x8 ;  /* 0x0000000403087211 */ /* 0x080fe400078040ff */
[-C--:B------:R-:W-:Y:S01]  /*0480*/  LEA R10, P2, R2, R4.reuse, 0x8 ;  /* 0x00000004020a7211 */ /* 0x080fe200078440ff */
[----:B------:R-:W-:Y:S01]  /*0490*/  IMAD.WIDE.U32 R6, R150, 0x2, R6 ;  /* 0x0000000296067825 */ /* 0x000fe200078e0006 */
[----:B------:R-:W-:Y:S02]  /*04a0*/  LEA R12, P3, R0, R4, 0x8 ;  /* 0x00000004000c7211 */ /* 0x000fe400078640ff */
[----:B------:R-:W-:-:S02]  /*04b0*/  LEA.HI.X R9, R14, R5, RZ, 0x1, P0 ;  /* 0x000000050e097211 */ /* 0x000fc400000f0cff */
[----:B------:R-:W-:Y:S01]  /*04c0*/  LEA.HI.X R11, R16, R5, RZ, 0x1, P2 ;  /* 0x00000005100b7211 */ /* 0x000fe200010f0cff */
[----:B----4-:R-:W-:Y:S08]  /*04d0*/  @P1 BRA `(.L_x_5) ;  /* 0x0000000000181947 */ /* 0x010ff00003800000 */
[----:B------:R-:W-:Y:S01]  /*04e0*/  ELECT P0, URZ, PT ;  /* 0x0000000000ff782f */ /* 0x000fe20003800000 */
[----:B------:R-:W-:Y:S01]  /*04f0*/  IMAD.MOV.U32 R14, RZ, RZ, 0x1 ;  /* 0x00000001ff0e7424 */ /* 0x000fe200078e00ff */
[----:B------:R-:W-:Y:S01]  /*0500*/  UMOV UR6, 0x40 ;  /* 0x0000004000067882 */ /* 0x000fe20000000000 */
[----:B------:R-:W-:Y:S01]  /*0510*/  UVIRTCOUNT.DEALLOC.SMPOOL 0x80 ;  /* 0x000000800000784c */ /* 0x000fe20000000000 */
[----:B------:R-:W-:-:S09]  /*0520*/  ULEA UR6, UR4, UR6, 0x18 ;  /* 0x0000000604067291 */ /* 0x000fd2000f8ec0ff */
[----:B------:R2:W-:Y:S03]  /*0530*/  @P0 STS.U8 [UR6], R14 ;  /* 0x0000000eff000988 */ /* 0x0005e60008000006 */
.L_x_5:
[----:B------:R-:W-:Y:S01]  /*0540*/  LOP3.LUT R219, R124, 0x10, RZ, 0xfc, !PT ;  /* 0x000000107cdb7812 */ /* 0x000fe200078efcff */
[----:B------:R-:W3:Y:S01]  /*0550*/  LDG.E.U16 R123, desc[UR12][R6.64] ;  /* 0x0000000c067b7981 */ /* 0x000ee2000c1e1500 */
[----:B------:R-:W-:Y:S01]  /*0560*/  IMAD.WIDE.U32 R8, R150, 0x2, R8 ;  /* 0x0000000296087825 */ /* 0x000fe200078e0008 */
[C---:B------:R-:W-:Y:S01]  /*0570*/  LOP3.LUT R220, R124.reuse, 0x14, RZ, 0xfc, !PT ;  /* 0x000000147cdc7812 */ /* 0x040fe200078efcff */
[----:B------:R-:W4:Y:S01]  /*0580*/  LDCU.64 UR6, c[0x0][0x388] ;  /* 0x00007100ff0677ac */ /* 0x000f220008000a00 */
[----:B------:R-:W5:Y:S01]  /*0590*/  LDG.E.U16 R122, desc[UR12][R6.64+0x40] ;  /* 0x0000400c067a7981 */ /* 0x000f62000c1e1500 */
[C---:B--2---:R-:W-:Y:S01]  /*05a0*/  IMAD.SHL.U32 R14, R219.reuse, 0x80, RZ ;  /* 0x00000080db0e7824 */ /* 0x044fe200078e00ff */
[----:B------:R-:W-:Y:S01]  /*05b0*/  LOP3.LUT R221, R124, 0x18, RZ, 0xfc, !PT ;  /* 0x000000187cdd7812 */ /* 0x000fe200078efcff */
[----:B------:R-:W-:Y:S01]  /*05c0*/  IMAD.WIDE.U32 R10, R150, 0x2, R10 ;  /* 0x00000002960a7825 */ /* 0x000fe200078e000a */
[----:B------:R-:W2:Y:S04]  /*05d0*/  LDG.E.U16 R125, desc[UR12][R6.64+0x80] ;  /* 0x0000800c067d7981 */ /* 0x000ea8000c1e1500 */
[----:B------:R1:W2:Y:S01]  /*05e0*/  LDG.E.U16 R126, desc[UR12][R6.64+0xc0] ;  /* 0x0000c00c067e7981 */ /* 0x0002a2000c1e1500 */
[-C--:B------:R-:W-:Y:S01]  /*05f0*/  LEA.HI.X R13, R18, R5.reuse, RZ, 0x1, P3 ;  /* 0x00000005120d7211 */ /* 0x080fe200018f0cff */
[----:B------:R-:W-:Y:S01]  /*0600*/  IMAD.SHL.U32 R16, R220, 0x80, RZ ;  /* 0x00000080dc107824 */ /* 0x000fe200078e00ff */
[C---:B------:R-:W-:Y:S01]  /*0610*/  LOP3.LUT R222, R124.reuse, 0x1c, RZ, 0xfc, !PT ;  /* 0x0000001c7cde7812 */ /* 0x040fe200078efcff */
[----:B------:R-:W2:Y:S01]  /*0620*/  LDG.E.U16 R128, desc[UR12][R8.64] ;  /* 0x0000000c08807981 */ /* 0x000ea2000c1e1500 */
[----:B------:R-:W-:Y:S01]  /*0630*/  LOP3.LUT R223, R124, 0x20, RZ, 0xfc, !PT ;  /* 0x000000207cdf7812 */ /* 0x000fe200078efcff */
[----:B------:R-:W0:Y:S02]  /*0640*/  LDCU.64 UR8, c[0x0][0x388] ;  /* 0x00007100ff0877ac */ /* 0x000e240008000a00 */
[----:B------:R-:W2:Y:S01]  /*0650*/  LDG.E.U16 R129, desc[UR12][R8.64+0x40] ;  /* 0x0000400c08817981 */ /* 0x000ea2000c1e1500 */
[----:B-1----:R-:W-:Y:S01]  /*0660*/  LEA R6, P0, R219, R4, 0x8 ;  /* 0x00000004db067211 */ /* 0x002fe200078040ff */
[----:B------:R-:W1:Y:S02]  /*0670*/  LDCU.64 UR10, c[0x0][0x388] ;  /* 0x00007100ff0a77ac */ /* 0x000e640008000a00 */
[----:B------:R-:W2:Y:S01]  /*0680*/  LDG.E.U16 R130, desc[UR12][R8.64+0x80] ;  /* 0x0000800c08827981 */ /* 0x000ea2000c1e1500 */
[----:B------:R-:W-:Y:S01]  /*0690*/  LEA.HI.X R7, R14, R5, RZ, 0x1, P0 ;  /* 0x000000050e077211 */ /* 0x000fe200000f0cff */
[----:B------:R-:W-:-:S02]  /*06a0*/  IMAD.SHL.U32 R14, R221, 0x80, RZ ;  /* 0x00000080dd0e7824 */ /* 0x000fc400078e00ff */
[----:B------:R0:W2:Y:S01]  /*06b0*/  LDG.E.U16 R131, desc[UR12][R8.64+0xc0] ;  /* 0x0000c00c08837981 */ /* 0x0000a2000c1e1500 */
[C---:B------:R-:W-:Y:S01]  /*06c0*/  LOP3.LUT R224, R124.reuse, 0x24, RZ, 0xfc, !PT ;  /* 0x000000247ce07812 */ /* 0x040fe200078efcff */
[----:B------:R-:W1:Y:S02]  /*06d0*/  LDCU.64 UR14, c[0x0][0x388] ;  /* 0x00007100ff0e77ac */ /* 0x000e640008000a00 */
[----:B------:R-:W2:Y:S01]  /*06e0*/  LDG.E.U16 R132, desc[UR12][R10.64] ;  /* 0x0000000c0a847981 */ /* 0x000ea2000c1e1500 */
[----:B------:R-:W-:Y:S01]  /*06f0*/  LOP3.LUT R225, R124, 0x28, RZ, 0xfc, !PT ;  /* 0x000000287ce17812 */ /* 0x000fe200078efcff */
[----:B------:R-:W1:Y:S02]  /*0700*/  LDCU.64 UR16, c[0x0][0x388] ;  /* 0x00007100ff1077ac */ /* 0x000e640008000a00 */
[----:B------:R-:W2:Y:S01]  /*0710*/  LDG.E.U16 R127, desc[UR12][R10.64+0x40] ;  /* 0x0000400c0a7f7981 */ /* 0x000ea2000c1e1500 */
[----:B0-----:R-:W-:-:S03]  /*0720*/  LEA R8, P2, R220, R4, 0x8 ;  /* 0x00000004dc087211 */ /* 0x001fc600078440ff */
[----:B------:R-:W2:Y:S04]  /*0730*/  LDG.E.U16 R190, desc[UR12][R10.64+0x80] ;  /* 0x0000800c0abe7981 */ /* 0x000ea8000c1e1500 */
[----:B------:R0:W2:Y:S01]  /*0740*/  LDG.E.U16 R189, desc[UR12][R10.64+0xc0] ;  /* 0x0000c00c0abd7981 */ /* 0x0000a2000c1e1500 */
[----:B------:R-:W-:Y:S01]  /*0750*/  IMAD.WIDE.U32 R12, R150, 0x2, R12 ;  /* 0x00000002960c7825 */ /* 0x000fe200078e000c */
[----:B------:R-:W-:-:S03]  /*0760*/  LEA.HI.X R9, R16, R5, RZ, 0x1, P2 ;  /* 0x0000000510097211 */ /* 0x000fc600010f0cff */
[----:B------:R-:W-:Y:S01]  /*0770*/  IMAD.SHL.U32 R18, R222, 0x80, RZ ;  /* 0x00000080de127824 */ /* 0x000fe200078e00ff */
[----:B------:R-:W2:Y:S01]  /*0780*/  LDG.E.U16 R139, desc[UR12][R12.64] ;  /* 0x0000000c0c8b7981 */ /* 0x000ea2000c1e1500 */
[----:B0-----:R-:W-:-:S03]  /*0790*/  LEA R10, P0, R221, R4, 0x8 ;  /* 0x00000004dd0a7211 */ /* 0x001fc600078040ff */
[----:B------:R-:W2:Y:S01]  /*07a0*/  LDG.E.U16 R138, desc[UR12][R12.64+0x40] ;  /* 0x0000400c0c8a7981 */ /* 0x000ea2000c1e1500 */
[----:B------:R-:W-:-:S03]  /*07b0*/  LEA.HI.X R11, R14, R5, RZ, 0x1, P0 ;  /* 0x000000050e0b7211 */ /* 0x000fc600000f0cff */
[----:B------:R-:W2:Y:S01]  /*07c0*/  LDG.E.U16 R137, desc[UR12][R12.64+0x80] ;  /* 0x0000800c0c897981 */ /* 0x000ea2000c1e1500 */
[----:B------:R-:W-:-:S03]  /*07d0*/  IMAD.WIDE.U32 R8, R150, 0x2, R8 ;  /* 0x0000000296087825 */ /* 0x000fc600078e0008 */
[----:B------:R0:W2:Y:S01]  /*07e0*/  LDG.E.U16 R136, desc[UR12][R12.64+0xc0] ;  /* 0x0000c00c0c887981 */ /* 0x0000a2000c1e1500 */
[----:B------:R-:W-:-:S03]  /*07f0*/  IMAD.WIDE.U32 R10, R150, 0x2, R10 ;  /* 0x00000002960a7825 */ /* 0x000fc600078e000a */
[----:B------:R-:W2:Y:S01]  /*0800*/  LDG.E.U16 R216, desc[UR12][R8.64] ;  /* 0x0000000c08d87981 */ /* 0x000ea2000c1e1500 */
[----:B------:R-:W-:-:S03]  /*0810*/  IMAD.WIDE.U32 R6, R150, 0x2, R6 ;  /* 0x0000000296067825 */ /* 0x000fc600078e0006 */
[----:B------:R-:W2:Y:S01]  /*0820*/  LDG.E.U16 R215, desc[UR12][R8.64+0x40] ;  /* 0x0000400c08d77981 */ /* 0x000ea2000c1e1500 */
[----:B0-----:R-:W-:Y:S01]  /*0830*/  LEA R12, P2, R222, R4, 0x8 ;  /* 0x00000004de0c7211 */ /* 0x001fe200078440ff */
[----:B------:R-:W-:Y:S02]  /*0840*/  IMAD.SHL.U32 R14, R223, 0x80, RZ ;  /* 0x00000080df0e7824 */ /* 0x000fe400078e00ff */
[----:B------:R-:W2:Y:S01]  /*0850*/  LDG.E.U16 R214, desc[UR12][R8.64+0x80] ;  /* 0x0000800c08d67981 */ /* 0x000ea2000c1e1500 */
[----:B------:R-:W-:-:S03]  /*0860*/  LEA.HI.X R13, R18, R5, RZ, 0x1, P2 ;  /* 0x00000005120d7211 */ /* 0x000fc600010f0cff */
[----:B------:R0:W2:Y:S04]  /*0870*/  LDG.E.U16 R213, desc[UR12][R8.64+0xc0] ;  /* 0x0000c00c08d57981 */ /* 0x0000a8000c1e1500 */
[----:B------:R-:W2:Y:S04]  /*0880*/  LDG.E.U16 R212, desc[UR12][R10.64] ;  /* 0x0000000c0ad47981 */ /* 0x000ea8000c1e1500 */
[----:B------:R-:W2:Y:S01]  /*0890*/  LDG.E.U16 R211, desc[UR12][R10.64+0x40] ;  /* 0x0000400c0ad37981 */ /* 0x000ea2000c1e1500 */
[----:B0-----:R-:W-:-:S03]  /*08a0*/  LEA R8, P0, R223, R4, 0x8 ;  /* 0x00000004df087211 */ /* 0x001fc600078040ff */
[----:B------:R-:W2:Y:S04]  /*08b0*/  LDG.E.U16 R210, desc[UR12][R10.64+0x80] ;  /* 0x0000800c0ad27981 */ /* 0x000ea8000c1e1500 */
[----:B------:R0:W2:Y:S04]  /*08c0*/  LDG.E.U16 R209, desc[UR12][R10.64+0xc0] ;  /* 0x0000c00c0ad17981 */ /* 0x0000a8000c1e1500 */
[----:B------:R-:W2:Y:S04]  /*08d0*/  LDG.E.U16 R135, desc[UR12][R6.64] ;  /* 0x0000000c06877981 */ /* 0x000ea8000c1e1500 */
[----:B------:R-:W2:Y:S01]  /*08e0*/  LDG.E.U16 R134, desc[UR12][R6.64+0x40] ;  /* 0x0000400c06867981 */ /* 0x000ea2000c1e1500 */
[----:B0-----:R-:W-:-:S03]  /*08f0*/  IMAD.SHL.U32 R10, R224, 0x80, RZ ;  /* 0x00000080e00a7824 */ /* 0x001fc600078e00ff */
[----:B------:R-:W2:Y:S04]  /*0900*/  LDG.E.U16 R133, desc[UR12][R6.64+0x80] ;  /* 0x0000800c06857981 */ /* 0x000ea8000c1e1500 */
[----:B------:R0:W2:Y:S01]  /*0910*/  LDG.E.U16 R217, desc[UR12][R6.64+0xc0] ;  /* 0x0000c00c06d97981 */ /* 0x0000a2000c1e1500 */
[----:B------:R-:W-:Y:S01]  /*0920*/  IMAD.WIDE.U32 R12, R150, 0x2, R12 ;  /* 0x00000002960c7825 */ /* 0x000fe200078e000c */
[----:B------:R-:W-:Y:S02]  /*0930*/  LEA.HI.X R9, R14, R5, RZ, 0x1, P0 ;  /* 0x000000050e097211 */ /* 0x000fe400000f0cff */
[----:B------:R-:W-:Y:S01]  /*0940*/  LOP3.LUT R226, R124, 0x2c, RZ, 0xfc, !PT ;  /* 0x0000002c7ce27812 */ /* 0x000fe200078efcff */
[C---:B------:R-:W-:Y:S01]  /*0950*/  IMAD.SHL.U32 R18, R225.reuse, 0x80, RZ ;  /* 0x00000080e1127824 */ /* 0x040fe200078e00ff */
[-C--:B0-----:R-:W-:Y:S01]  /*0960*/  LEA R6, P2, R224, R4.reuse, 0x8 ;  /* 0x00000004e0067211 */ /* 0x081fe200078440ff */
[----:B------:R-:W2:Y:S01]  /*0970*/  LDG.E.U16 R208, desc[UR12][R12.64] ;  /* 0x0000000c0cd07981 */ /* 0x000ea2000c1e1500 */
[----:B------:R-:W-:-:S02]  /*0980*/  LEA R14, P0, R225, R4, 0x8 ;  /* 0x00000004e10e7211 */ /* 0x000fc400078040ff */
[----:B------:R-:W-:Y:S01]  /*0990*/  LEA.HI.X R7, R10, R5, RZ, 0x1, P2 ;  /* 0x000000050a077211 */ /* 0x000fe200010f0cff */
[----:B------:R-:W2:Y:S01]  /*09a0*/  LDG.E.U16 R207, desc[UR12][R12.64+0x40] ;  /* 0x0000400c0ccf7981 */ /* 0x000ea2000c1e1500 */
[----:B------:R-:W-:Y:S01]  /*09b0*/  IMAD.WIDE.U32 R8, R150, 0x2, R8 ;  /* 0x0000000296087825 */ /* 0x000fe200078e0008 */
[----:B------:R-:W-:Y:S02]  /*09c0*/  LOP3.LUT R227, R124, 0x30, RZ, 0xfc, !PT ;  /* 0x000000307ce37812 */ /* 0x000fe400078efcff */
[----:B------:R-:W2:Y:S01]  /*09d0*/  LDG.E.U16 R206, desc[UR12][R12.64+0x80] ;  /* 0x0000800c0cce7981 */ /* 0x000ea2000c1e1500 */
[----:B------:R-:W-:Y:S01]  /*09e0*/  IMAD.SHL.U32 R20, R226, 0x80, RZ ;  /* 0x00000080e2147824 */ /* 0x000fe200078e00ff */
[----:B------:R-:W-:Y:S02]  /*09f0*/  LOP3.LUT R228, R124, 0x34, RZ, 0xfc, !PT ;  /* 0x000000347ce47812 */ /* 0x000fe400078efcff */
[----:B------:R0:W2:Y:S01]  /*0a00*/  LDG.E.U16 R205, desc[UR12][R12.64+0xc0] ;  /* 0x0000c00c0ccd7981 */ /* 0x0000a2000c1e1500 */
[----:B------:R-:W-:-:S02]  /*0a10*/  LEA R16, P2, R226, R4, 0x8 ;  /* 0x00000004e2107211 */ /* 0x000fc400078440ff */
[-C--:B------:R-:W-:Y:S01]  /*0a20*/  LEA.HI.X R15, R18, R5.reuse, RZ, 0x1, P0 ;  /* 0x00000005120f7211 */ /* 0x080fe200000f0cff */
[----:B------:R-:W2:Y:S01]  /*0a30*/  LDG.E.U16 R203, desc[UR12][R8.64] ;  /* 0x0000000c08cb7981 */ /* 0x000ea2000c1e1500 */
[----:B------:R-:W-:Y:S01]  /*0a40*/  IMAD.SHL.U32 R10, R227, 0x80, RZ ;  /* 0x00000080e30a7824 */ /* 0x000fe200078e00ff */
[----:B------:R-:W-:Y:S02]  /*0a50*/  LOP3.LUT R229, R124, 0x38, RZ, 0xfc, !PT ;  /* 0x000000387ce57812 */ /* 0x000fe400078efcff */
[----:B------:R-:W2:Y:S01]  /*0a60*/  LDG.E.U16 R11, desc[UR12][R8.64+0x40] ;  /* 0x0000400c080b7981 */ /* 0x000ea2000c1e1500 */
[----:B0-----:R-:W-:Y:S01]  /*0a70*/  IMAD.WIDE.U32 R12, R150, 0x2, R6 ;  /* 0x00000002960c7825 */ /* 0x001fe200078e0006 */
[----:B------:R-:W-:Y:S02]  /*0a80*/  LEA.HI.X R17, R20, R5, RZ, 0x1, P2 ;  /* 0x0000000514117211 */ /* 0x000fe400010f0cff */
[----:B------:R-:W2:Y:S01]  /*0a90*/  LDG.E.U16 R6, desc[UR12][R8.64+0x80] ;  /* 0x0000800c08067981 */ /* 0x000ea2000c1e1500 */
[----:B------:R-:W-:-:S03]  /*0aa0*/  IMAD.SHL.U32 R18, R228, 0x80, RZ ;  /* 0x00000080e4127824 */ /* 0x000fc600078e00ff */
[----:B------:R0:W2:Y:S01]  /*0ab0*/  LDG.E.U16 R149, desc[UR12][R8.64+0xc0] ;  /* 0x0000c00c08957981 */ /* 0x0000a2000c1e1500 */
[----:B------:R-:W-:-:S03]  /*0ac0*/  IMAD.WIDE.U32 R14, R150, 0x2, R14 ;  /* 0x00000002960e7825 */ /* 0x000fc600078e000e */
[----:B------:R-:W2:Y:S04]  /*0ad0*/  LDG.E.U16 R148, desc[UR12][R12.64] ;  /* 0x0000000c0c947981 */ /* 0x000ea8000c1e1500 */
[----:B------:R-:W2:Y:S01]  /*0ae0*/  LDG.E.U16 R147, desc[UR12][R12.64+0x40] ;  /* 0x0000400c0c937981 */ /* 0x000ea2000c1e1500 */
[----:B0-----:R-:W-:-:S03]  /*0af0*/  LEA R8, P0, R227, R4, 0x8 ;  /* 0x00000004e3087211 */ /* 0x001fc600078040ff */
[----:B------:R-:W2:Y:S04]  /*0b00*/  LDG.E.U16 R146, desc[UR12][R12.64+0x80] ;  /* 0x0000800c0c927981 */ /* 0x000ea8000c1e1500 */
[----:B------:R0:W2:Y:S01]  /*0b10*/  LDG.E.U16 R145, desc[UR12][R12.64+0xc0] ;  /* 0x0000c00c0c917981 */ /* 0x0000a2000c1e1500 */
[----:B------:R-:W-:Y:S01]  /*0b20*/  LEA.HI.X R9, R10, R5, RZ, 0x1, P0 ;  /* 0x000000050a097211 */ /* 0x000fe200000f0cff */
[----:B------:R-:W-:Y:S01]  /*0b30*/  IMAD.WIDE.U32 R16, R150, 0x2, R16 ;  /* 0x0000000296107825 */ /* 0x000fe200078e0010 */
[C---:B------:R-:W-:Y:S01]  /*0b40*/  LOP3.LUT R230, R124.reuse, 0x3c, RZ, 0xfc, !PT ;  /* 0x0000003c7ce67812 */ /* 0x040fe200078efcff */
[----:B------:R-:W2:Y:S01]  /*0b50*/  LDG.E.U16 R144, desc[UR12][R14.64] ;  /* 0x0000000c0e907981 */ /* 0x000ea2000c1e1500 */
[----:B------:R-:W-:-:S03]  /*0b60*/  LOP3.LUT R231, R124, 0x40, RZ, 0xfc, !PT ;  /* 0x000000407ce77812 */ /* 0x000fc600078efcff */
[----:B------:R-:W2:Y:S01]  /*0b70*/  LDG.E.U16 R143, desc[UR12][R14.64+0x40] ;  /* 0x0000400c0e8f7981 */ /* 0x000ea2000c1e1500 */
[----:B0-----:R-:W-:Y:S01]  /*0b80*/  LEA R12, P2, R228, R4, 0x8 ;  /* 0x00000004e40c7211 */ /* 0x001fe200078440ff */
[----:B------:R-:W-:Y:S02]  /*0b90*/  IMAD.SHL.U32 R10, R229, 0x80, RZ ;  /* 0x00000080e50a7824 */ /* 0x000fe400078e00ff */
[----:B------:R-:W2:Y:S01]  /*0ba0*/  LDG.E.U16 R142, desc[UR12][R14.64+0x80] ;  /* 0x0000800c0e8e7981 */ /* 0x000ea2000c1e1500 */
[----:B------:R-:W-:-:S03]  /*0bb0*/  LEA.HI.X R13, R18, R5, RZ, 0x1, P2 ;  /* 0x00000005120d7211 */ /* 0x000fc600010f0cff */
[----:B------:R0:W2:Y:S01]  /*0bc0*/  LDG.E.U16 R141, desc[UR12][R14.64+0xc0] ;  /* 0x0000c00c0e8d7981 */ /* 0x0000a2000c1e1500 */
[----:B------:R-:W-:Y:S01]  /*0bd0*/  IMAD.WIDE.U32 R8, R150, 0x2, R8 ;  /* 0x0000000296087825 */ /* 0x000fe200078e0008 */
[----:B------:R-:W-:Y:S02]  /*0be0*/  LOP3.LUT R232, R124, 0x44, RZ, 0xfc, !PT ;  /* 0x000000447ce87812 */ /* 0x000fe400078efcff */
[----:B------:R-:W2:Y:S01]  /*0bf0*/  LDG.E.U16 R140, desc[UR12][R16.64] ;  /* 0x0000000c108c7981 */ /* 0x000ea2000c1e1500 */
[----:B------:R-:W-:Y:S02]  /*0c00*/  IMAD.SHL.U32 R20, R230, 0x80, RZ ;  /* 0x00000080e6147824 */ /* 0x000fe400078e00ff */
[----:B------:R-:W-:Y:S01]  /*0c10*/  IMAD.WIDE.U32 R12, R150, 0x2, R12 ;  /* 0x00000002960c7825 */ /* 0x000fe200078e000c */
[----:B------:R-:W2:Y:S01]  /*0c20*/  LDG.E.U16 R113, desc[UR12][R16.64+0x40] ;  /* 0x0000400c10717981 */ /* 0x000ea2000c1e1500 */
[----:B0-----:R-:W-:-:S03]  /*0c30*/  LEA R14, P0, R229, R4, 0x8 ;  /* 0x00000004e50e7211 */ /* 0x001fc600078040ff */
[----:B------:R-:W2:Y:S01]  /*0c40*/  LDG.E.U16 R112, desc[UR12][R16.64+0x80] ;  /* 0x0000800c10707981 */ /* 0x000ea2000c1e1500 */
[----:B------:R-:W-:-:S03]  /*0c50*/  LEA.HI.X R15, R10, R5, RZ, 0x1, P0 ;  /* 0x000000050a0f7211 */ /* 0x000fc600000f0cff */
[----:B------:R0:W2:Y:S01]  /*0c60*/  LDG.E.U16 R111, desc[UR12][R16.64+0xc0] ;  /* 0x0000c00c106f7981 */ /* 0x0000a2000c1e1500 */
[----:B------:R-:W-:Y:S01]  /*0c70*/  IMAD.SHL.U32 R10, R231, 0x80, RZ ;  /* 0x00000080e70a7824 */ /* 0x000fe200078e00ff */
[----:B------:R-:W-:Y:S01]  /*0c80*/  LOP3.LUT R233, R124, 0x48, RZ, 0xfc, !PT ;  /* 0x000000487ce97812 */ /* 0x000fe200078efcff */
[----:B------:R-:W-:Y:S01]  /*0c90*/  IMAD.SHL.U32 R18, R232, 0x80, RZ ;  /* 0x00000080e8127824 */ /* 0x000fe200078e00ff */
[----:B------:R-:W2:Y:S01]  /*0ca0*/  LDG.E.U16 R110, desc[UR12][R8.64] ;  /* 0x0000000c086e7981 */ /* 0x000ea2000c1e1500 */
[----:B------:R-:W-:-:S03]  /*0cb0*/  IMAD.WIDE.U32 R14, R150, 0x2, R14 ;  /* 0x00000002960e7825 */ /* 0x000fc600078e000e */
[----:B------:R-:W2:Y:S01]  /*0cc0*/  LDG.E.U16 R109, desc[UR12][R8.64+0x40] ;  /* 0x0000400c086d7981 */ /* 0x000ea2000c1e1500 */
[----:B0-----:R-:W-:-:S03]  /*0cd0*/  LEA R16, P2, R230, R4, 0x8 ;  /* 0x00000004e6107211 */ /* 0x001fc600078440ff */
[----:B------:R-:W2:Y:S01]  /*0ce0*/  LDG.E.U16 R108, desc[UR12][R8.64+0x80] ;  /* 0x0000800c086c7981 */ /* 0x000ea2000c1e1500 */
[----:B------:R-:W-:-:S03]  /*0cf0*/  LEA.HI.X R17, R20, R5, RZ, 0x1, P2 ;  /* 0x0000000514117211 */ /* 0x000fc600010f0cff */
[----:B------:R0:W2:Y:S04]  /*0d00*/  LDG.E.U16 R107, desc[UR12][R8.64+0xc0] ;  /* 0x0000c00c086b7981 */ /* 0x0000a8000c1e1500 */
[----:B------:R-:W2:Y:S04]  /*0d10*/  LDG.E.U16 R106, desc[UR12][R12.64] ;  /* 0x0000000c0c6a7981 */ /* 0x000ea8000c1e1500 */
[----:B------:R-:W2:Y:S01]  /*0d20*/  LDG.E.U16 R105, desc[UR12][R12.64+0x40] ;  /* 0x0000400c0c697981 */ /* 0x000ea2000c1e1500 */
[----:B0-----:R-:W-:-:S03]  /*0d30*/  LEA R8, P0, R231, R4, 0x8 ;  /* 0x00000004e7087211 */ /* 0x001fc600078040ff */
[----:B------:R-:W2:Y:S04]  /*0d40*/  LDG.E.U16 R104, desc[UR12][R12.64+0x80] ;  /* 0x0000800c0c687981 */ /* 0x000ea8000c1e1500 */
[----:B------:R0:W2:Y:S01]  /*0d50*/  LDG.E.U16 R103, desc[UR12][R12.64+0xc0] ;  /* 0x0000c00c0c677981 */ /* 0x0000a2000c1e1500 */
[----:B------:R-:W-:Y:S01]  /*0d60*/  LEA.HI.X R9, R10, R5, RZ, 0x1, P0 ;  /* 0x000000050a097211 */ /* 0x000fe200000f0cff */
[----:B------:R-:W-:Y:S02]  /*0d70*/  IMAD.SHL.U32 R10, R233, 0x80, RZ ;  /* 0x00000080e90a7824 */ /* 0x000fe400078e00ff */
[----:B------:R-:W2:Y:S01]  /*0d80*/  LDG.E.U16 R102, desc[UR12][R14.64] ;  /* 0x0000000c0e667981 */ /* 0x000ea2000c1e1500 */
[----:B------:R-:W-:-:S03]  /*0d90*/  LOP3.LUT R238, R124, 0x4c, RZ, 0xfc, !PT ;  /* 0x0000004c7cee7812 */ /* 0x000fc600078efcff */
[----:B------:R-:W2:Y:S01]  /*0da0*/  LDG.E.U16 R101, desc[UR12][R14.64+0x40] ;  /* 0x0000400c0e657981 */ /* 0x000ea2000c1e1500 */
[----:B0-----:R-:W-:-:S03]  /*0db0*/  LEA R12, P2, R232, R4, 0x8 ;  /* 0x00000004e80c7211 */ /* 0x001fc600078440ff */
[----:B------:R-:W2:Y:S01]  /*0dc0*/  LDG.E.U16 R100, desc[UR12][R14.64+0x80] ;  /* 0x0000800c0e647981 */ /* 0x000ea2000c1e1500 */
[----:B------:R-:W-:-:S03]  /*0dd0*/  LEA.HI.X R13, R18, R5, RZ, 0x1, P2 ;  /* 0x00000005120d7211 */ /* 0x000fc600010f0cff */
[----:B------:R0:W2:Y:S01]  /*0de0*/  LDG.E.U16 R99, desc[UR12][R14.64+0xc0] ;  /* 0x0000c00c0e637981 */ /* 0x0000a2000c1e1500 */
[----:B------:R-:W-:Y:S01]  /*0df0*/  IMAD.WIDE.U32 R16, R150, 0x2, R16 ;  /* 0x0000000296107825 */ /* 0x000fe200078e0010 */
[----:B------:R-:W-:-:S03]  /*0e00*/  LOP3.LUT R239, R124, 0x50, RZ, 0xfc, !PT ;  /* 0x000000507cef7812 */ /* 0x000fc600078efcff */
[C---:B------:R-:W-:Y:S01]  /*0e10*/  IMAD.WIDE.U32 R8, R150.reuse, 0x2, R8 ;  /* 0x0000000296087825 */ /* 0x040fe200078e0008 */
[----:B------:R-:W2:Y:S01]  /*0e20*/  LDG.E.U16 R98, desc[UR12][R16.64] ;  /* 0x0000000c10627981 */ /* 0x000ea2000c1e1500 */
[----:B0-----:R-:W-:Y:S02]  /*0e30*/  LEA R14, P0, R233, R4, 0x8 ;  /* 0x00000004e90e7211 */ /* 0x001fe400078040ff */
[----:B------:R-:W-:Y:S01]  /*0e40*/  IMAD.WIDE.U32 R12, R150, 0x2, R12 ;  /* 0x00000002960c7825 */ /* 0x000fe200078e000c */
[----:B------:R-:W2:Y:S01]  /*0e50*/  LDG.E.U16 R97, desc[UR12][R16.64+0x40] ;  /* 0x0000400c10617981 */ /* 0x000ea2000c1e1500 */
[----:B------:R-:W-:Y:S02]  /*0e60*/  LEA.HI.X R15, R10, R5, RZ, 0x1, P0 ;  /* 0x000000050a0f7211 */ /* 0x000fe400000f0cff */
[----:B------:R-:W-:Y:S01]  /*0e70*/  IMAD.SHL.U32 R20, R238, 0x80, RZ ;  /* 0x00000080ee147824 */ /* 0x000fe200078e00ff */
[----:B------:R-:W2:Y:S01]  /*0e80*/  LDG.E.U16 R96, desc[UR12][R16.64+0x80] ;  /* 0x0000800c10607981 */ /* 0x000ea2000c1e1500 */
[----:B------:R-:W-:-:S03]  /*0e90*/  LOP3.LUT R241, R124, 0x58, RZ, 0xfc, !PT ;  /* 0x000000587cf17812 */ /* 0x000fc600078efcff */
[----:B------:R0:W2:Y:S01]  /*0ea0*/  LDG.E.U16 R95, desc[UR12][R16.64+0xc0] ;  /* 0x0000c00c105f7981 */ /* 0x0000a2000c1e1500 */
[----:B------:R-:W-:Y:S01]  /*0eb0*/  IMAD.WIDE.U32 R14, R150, 0x2, R14 ;  /* 0x00000002960e7825 */ /* 0x000fe200078e000e */
[----:B------:R-:W-:Y:S02]  /*0ec0*/  LOP3.LUT R240, R124, 0x54, RZ, 0xfc, !PT ;  /* 0x000000547cf07812 */ /* 0x000fe400078efcff */
        /* <DEDUP_REMOVED lines=10> */
[----:B------:R-:W-:Y:S01]  /*0f70*/  LEA.HI.X R17, R20, R5, RZ, 0x1, P2 ;  /* 0x0000000514117211 */ /* 0x000fe200010f0cff */
[----:B------:R-:W-:Y:S01]  /*0f80*/  IMAD.SHL.U32 R20, R241, 0x80, RZ ;  /* 0x00000080f1147824 */ /* 0x000fe200078e00ff */
[----:B------:R-:W-:Y:S01]  /*0f90*/  LOP3.LUT R242, R124, 0x5c, RZ, 0xfc, !PT ;  /* 0x0000005c7cf27812 */ /* 0x000fe200078efcff */
[----:B------:R-:W2:Y:S01]  /*0fa0*/  LDG.E.U16 R86, desc[UR12][R14.64] ;  /* 0x0000000c0e567981 */ /* 0x000ea2000c1e1500 */
[----:B------:R-:W-:-:S03]  /*0fb0*/  IMAD.SHL.U32 R10, R240, 0x80, RZ ;  /* 0x00000080f00a7824 */ /* 0x000fc600078e00ff */
[----:B------:R-:W2:Y:S01]  /*0fc0*/  LDG.E.U16 R85, desc[UR12][R14.64+0x40] ;  /* 0x0000400c0e557981 */ /* 0x000ea2000c1e1500 */
[----:B0-----:R-:W-:-:S03]  /*0fd0*/  LEA R12, P0, R239, R4, 0x8 ;  /* 0x00000004ef0c7211 */ /* 0x001fc600078040ff */
[----:B------:R-:W2:Y:S01]  /*0fe0*/  LDG.E.U16 R84, desc[UR12][R14.64+0x80] ;  /* 0x0000800c0e547981 */ /* 0x000ea2000c1e1500 */
[----:B------:R-:W-:-:S03]  /*0ff0*/  LEA.HI.X R13, R8, R5, RZ, 0x1, P0 ;  /* 0x00000005080d7211 */ /* 0x000fc600000f0cff */
[----:B------:R0:W2:Y:S01]  /*1000*/  LDG.E.U16 R83, desc[UR12][R14.64+0xc0] ;  /* 0x0000c00c0e537981 */ /* 0x0000a2000c1e1500 */
[-C--:B------:R-:W-:Y:S01]  /*1010*/  LEA R18, P0, R241, R4.reuse, 0x8 ;  /* 0x00000004f1127211 */ /* 0x080fe200078040ff */
[----:B------:R-:W-:Y:S01]  /*1020*/  IMAD.WIDE.U32 R16, R150, 0x2, R16 ;  /* 0x0000000296107825 */ /* 0x000fe200078e0010 */
[----:B------:R-:W-:Y:S02]  /*1030*/  LOP3.LUT R243, R124, 0x60, RZ, 0xfc, !PT ;  /* 0x000000607cf37812 */ /* 0x000fe400078efcff */
[----:B------:R-:W-:Y:S01]  /*1040*/  LEA.HI.X R19, R20, R5, RZ, 0x1, P0 ;  /* 0x0000000514137211 */ /* 0x000fe200000f0cff */
[----:B------:R-:W-:Y:S01]  /*1050*/  IMAD.SHL.U32 R22, R242, 0x80, RZ ;  /* 0x00000080f2167824 */ /* 0x000fe200078e00ff */
[----:B------:R-:W2:Y:S01]  /*1060*/  LDG.E.U16 R82, desc[UR12][R16.64] ;  /* 0x0000000c10527981 */ /* 0x000ea2000c1e1500 */
[----:B0-----:R-:W-:-:S03]  /*1070*/  LEA R14, P2, R240, R4, 0x8 ;  /* 0x00000004f00e7211 */ /* 0x001fc600078440ff */
[----:B------:R-:W2:Y:S01]  /*1080*/  LDG.E.U16 R81, desc[UR12][R16.64+0x40] ;  /* 0x0000400c10517981 */ /* 0x000ea2000c1e1500 */
[----:B------:R-:W-:-:S03]  /*1090*/  LEA.HI.X R15, R10, R5, RZ, 0x1, P2 ;  /* 0x000000050a0f7211 */ /* 0x000fc600010f0cff */
[----:B------:R-:W2:Y:S01]  /*10a0*/  LDG.E.U16 R80, desc[UR12][R16.64+0x80] ;  /* 0x0000800c10507981 */ /* 0x000ea2000c1e1500 */
[-C--:B------:R-:W-:Y:S01]  /*10b0*/  LEA R8, P2, R242, R4.reuse, 0x8 ;  /* 0x00000004f2087211 */ /* 0x080fe200078440ff */
[C---:B------:R-:W-:Y:S01]  /*10c0*/  IMAD.SHL.U32 R10, R243.reuse, 0x80, RZ ;  /* 0x00000080f30a7824 */ /* 0x040fe200078e00ff */
[----:B------:R-:W-:Y:S01]  /*10d0*/  LOP3.LUT R245, R124, 0x68, RZ, 0xfc, !PT ;  /* 0x000000687cf57812 */ /* 0x000fe200078efcff */
[----:B------:R0:W2:Y:S01]  /*10e0*/  LDG.E.U16 R79, desc[UR12][R16.64+0xc0] ;  /* 0x0000c00c104f7981 */ /* 0x0000a2000c1e1500 */
[----:B------:R-:W-:Y:S01]  /*10f0*/  IMAD.WIDE.U32 R12, R150, 0x2, R12 ;  /* 0x00000002960c7825 */ /* 0x000fe200078e000c */
[----:B------:R-:W-:Y:S02]  /*1100*/  LEA.HI.X R9, R22, R5, RZ, 0x1, P2 ;  /* 0x0000000516097211 */ /* 0x000fe400010f0cff */
[----:B------:R-:W-:Y:S01]  /*1110*/  LOP3.LUT R244, R124, 0x64, RZ, 0xfc, !PT ;  /* 0x000000647cf47812 */ /* 0x000fe200078efcff */
[C---:B------:R-:W-:Y:S01]  /*1120*/  IMAD.WIDE.U32 R18, R150.reuse, 0x2, R18 ;  /* 0x0000000296127825 */ /* 0x040fe200078e0012 */
[----:B------:R-:W2:Y:S03]  /*1130*/  LDG.E.U16 R78, desc[UR12][R12.64] ;  /* 0x0000000c0c4e7981 */ /* 0x000ea6000c1e1500 */
[----:B------:R-:W-:Y:S01]  /*1140*/  IMAD.WIDE.U32 R14, R150, 0x2, R14 ;  /* 0x00000002960e7825 */ /* 0x000fe200078e000e */
[----:B0-----:R-:W-:Y:S01]  /*1150*/  LEA R16, P0, R243, R4, 0x8 ;  /* 0x00000004f3107211 */ /* 0x001fe200078040ff */
[----:B------:R-:W2:Y:S01]  /*1160*/  LDG.E.U16 R77, desc[UR12][R12.64+0x40] ;  /* 0x0000400c0c4d7981 */ /* 0x000ea2000c1e1500 */
[----:B------:R-:W-:-:S02]  /*1170*/  LOP3.LUT R246, R124, 0x6c, RZ, 0xfc, !PT ;  /* 0x0000006c7cf67812 */ /* 0x000fc400078efcff */
[----:B------:R-:W-:Y:S01]  /*1180*/  LEA.HI.X R17, R10, R5, RZ, 0x1, P0 ;  /* 0x000000050a117211 */ /* 0x000fe200000f0cff */
[----:B------:R-:W2:Y:S01]  /*1190*/  LDG.E.U16 R76, desc[UR12][R12.64+0x80] ;  /* 0x0000800c0c4c7981 */ /* 0x000ea2000c1e1500 */
[C---:B------:R-:W-:Y:S02]  /*11a0*/  IMAD.SHL.U32 R10, R245.reuse, 0x80, RZ ;  /* 0x00000080f50a7824 */ /* 0x040fe400078e00ff */
[----:B------:R-:W-:Y:S01]  /*11b0*/  IMAD.WIDE.U32 R8, R150, 0x2, R8 ;  /* 0x0000000296087825 */ /* 0x000fe200078e0008 */
[----:B------:R0:W2:Y:S04]  /*11c0*/  LDG.E.U16 R75, desc[UR12][R12.64+0xc0] ;  /* 0x0000c00c0c4b7981 */ /* 0x0000a8000c1e1500 */
[----:B------:R-:W2:Y:S04]  /*11d0*/  LDG.E.U16 R70, desc[UR12][R18.64] ;  /* 0x0000000c12467981 */ /* 0x000ea8000c1e1500 */
[----:B------:R-:W2:Y:S01]  /*11e0*/  LDG.E.U16 R69, desc[UR12][R18.64+0x40] ;  /* 0x0000400c12457981 */ /* 0x000ea2000c1e1500 */
[----:B0-----:R-:W-:-:S03]  /*11f0*/  LEA R12, P0, R245, R4, 0x8 ;  /* 0x00000004f50c7211 */ /* 0x001fc600078040ff */
[----:B------:R-:W2:Y:S04]  /*1200*/  LDG.E.U16 R68, desc[UR12][R18.64+0x80] ;  /* 0x0000800c12447981 */ /* 0x000ea8000c1e1500 */
[----:B------:R0:W2:Y:S01]  /*1210*/  LDG.E.U16 R67, desc[UR12][R18.64+0xc0] ;  /* 0x0000c00c12437981 */ /* 0x0000a2000c1e1500 */
[----:B------:R-:W-:-:S03]  /*1220*/  IMAD.WIDE.U32 R16, R150, 0x2, R16 ;  /* 0x0000000296107825 */ /* 0x000fc600078e0010 */
[----:B------:R-:W2:Y:S01]  /*1230*/  LDG.E.U16 R74, desc[UR12][R14.64] ;  /* 0x0000000c0e4a7981 */ /* 0x000ea2000c1e1500 */
[----:B------:R-:W-:-:S03]  /*1240*/  LOP3.LUT R236, R124, 0x70, RZ, 0xfc, !PT ;  /* 0x000000707cec7812 */ /* 0x000fc600078efcff */
[----:B------:R-:W2:Y:S01]  /*1250*/  LDG.E.U16 R73, desc[UR12][R14.64+0x40] ;  /* 0x0000400c0e497981 */ /* 0x000ea2000c1e1500 */
[----:B0-----:R-:W-:-:S03]  /*1260*/  IMAD.SHL.U32 R18, R244, 0x80, RZ ;  /* 0x00000080f4127824 */ /* 0x001fc600078e00ff */
[----:B------:R-:W2:Y:S04]  /*1270*/  LDG.E.U16 R72, desc[UR12][R14.64+0x80] ;  /* 0x0000800c0e487981 */ /* 0x000ea8000c1e1500 */
[----:B------:R0:W2:Y:S01]  /*1280*/  LDG.E.U16 R71, desc[UR12][R14.64+0xc0] ;  /* 0x0000c00c0e477981 */ /* 0x0000a2000c1e1500 */
[----:B------:R-:W-:Y:S01]  /*1290*/  LEA.HI.X R13, R10, R5, RZ, 0x1, P0 ;  /* 0x000000050a0d7211 */ /* 0x000fe200000f0cff */
[----:B------:R-:W-:Y:S02]  /*12a0*/  IMAD.SHL.U32 R20, R246, 0x80, RZ ;  /* 0x00000080f6147824 */ /* 0x000fe400078e00ff */
[----:B------:R-:W2:Y:S04]  /*12b0*/  LDG.E.U16 R66, desc[UR12][R8.64] ;  /* 0x0000000c08427981 */ /* 0x000ea8000c1e1500 */
[----:B------:R-:W2:Y:S01]  /*12c0*/  LDG.E.U16 R65, desc[UR12][R8.64+0x40] ;  /* 0x0000400c08417981 */ /* 0x000ea2000c1e1500 */
[----:B0-----:R-:W-:-:S03]  /*12d0*/  LEA R14, P2, R244, R4, 0x8 ;  /* 0x00000004f40e7211 */ /* 0x001fc600078440ff */
[----:B------:R-:W2:Y:S01]  /*12e0*/  LDG.E.U16 R64, desc[UR12][R8.64+0x80] ;  /* 0x0000800c08407981 */ /* 0x000ea2000c1e1500 */
[----:B------:R-:W-:-:S03]  /*12f0*/  LEA.HI.X R15, R18, R5, RZ, 0x1, P2 ;  /* 0x00000005120f7211 */ /* 0x000fc600010f0cff */
[----:B------:R0:W2:Y:S01]  /*1300*/  LDG.E.U16 R63, desc[UR12][R8.64+0xc0] ;  /* 0x0000c00c083f7981 */ /* 0x0000a2000c1e1500 */
[----:B------:R-:W-:Y:S01]  /*1310*/  IMAD.SHL.U32 R10, R236, 0x80, RZ ;  /* 0x00000080ec0a7824 */ /* 0x000fe200078e00ff */
[----:B------:R-:W-:Y:S01]  /*1320*/  LOP3.LUT R235, R124, 0x78, RZ, 0xfc, !PT ;  /* 0x000000787ceb7812 */ /* 0x000fe200078efcff */
[----:B------:R-:W-:Y:S01]  /*1330*/  IMAD.WIDE.U32 R12, R150, 0x2, R12 ;  /* 0x00000002960c7825 */ /* 0x000fe200078e000c */
[----:B------:R-:W2:Y:S01]  /*1340*/  LDG.E.U16 R62, desc[UR12][R16.64] ;  /* 0x0000000c103e7981 */ /* 0x000ea2000c1e1500 */
[----:B------:R-:W-:-:S03]  /*1350*/  LOP3.LUT R234, R124, 0x74, RZ, 0xfc, !PT ;  /* 0x000000747cea7812 */ /* 0x000fc600078efcff */
[----:B------:R-:W2:Y:S01]  /*1360*/  LDG.E.U16 R61, desc[UR12][R16.64+0x40] ;  /* 0x0000400c103d7981 */ /* 0x000ea2000c1e1500 */
[----:B0-----:R-:W-:-:S03]  /*1370*/  LEA R8, P2, R246, R4, 0x8 ;  /* 0x00000004f6087211 */ /* 0x001fc600078440ff */
[----:B------:R-:W2:Y:S01]  /*1380*/  LDG.E.U16 R60, desc[UR12][R16.64+0x80] ;  /* 0x0000800c103c7981 */ /* 0x000ea2000c1e1500 */
[----:B------:R-:W-:Y:S01]  /*1390*/  IMAD.WIDE.U32 R14, R150, 0x2, R14 ;  /* 0x00000002960e7825 */ /* 0x000fe200078e000e */
[----:B------:R-:W-:Y:S02]  /*13a0*/  LEA.HI.X R9, R20, R5, RZ, 0x1, P2 ;  /* 0x0000000514097211 */ /* 0x000fe400010f0cff */
[----:B------:R0:W2:Y:S01]  /*13b0*/  LDG.E.U16 R59, desc[UR12][R16.64+0xc0] ;  /* 0x0000c00c103b7981 */ /* 0x0000a2000c1e1500 */
[----:B------:R-:W-:Y:S01]  /*13c0*/  LOP3.LUT R237, R124, 0x7c, RZ, 0xfc, !PT ;  /* 0x0000007c7ced7812 */ /* 0x000fe200078efcff */
[----:B------:R-:W-:Y:S02]  /*13d0*/  IMAD.SHL.U32 R18, R234, 0x80, RZ ;  /* 0x00000080ea127824 */ /* 0x000fe400078e00ff */
[----:B------:R-:W2:Y:S04]  /*13e0*/  LDG.E.U16 R54, desc[UR12][R12.64] ;  /* 0x0000000c0c367981 */ /* 0x000ea8000c1e1500 */
[----:B------:R-:W2:Y:S01]  /*13f0*/  LDG.E.U16 R53, desc[UR12][R12.64+0x40] ;  /* 0x0000400c0c357981 */ /* 0x000ea2000c1e1500 */
[----:B0-----:R-:W-:Y:S01]  /*1400*/  LEA R16, P0, R236, R4, 0x8 ;  /* 0x00000004ec107211 */ /* 0x001fe200078040ff */
[----:B------:R-:W-:-:S02]  /*1410*/  IMAD.WIDE.U32 R8, R150, 0x2, R8 ;  /* 0x0000000296087825 */ /* 0x000fc400078e0008 */
[----:B------:R-:W2:Y:S01]  /*1420*/  LDG.E.U16 R52, desc[UR12][R12.64+0x80] ;  /* 0x0000800c0c347981 */ /* 0x000ea2000c1e1500 */
[----:B------:R-:W-:Y:S01]  /*1430*/  LEA.HI.X R17, R10, R5, RZ, 0x1, P0 ;  /* 0x000000050a117211 */ /* 0x000fe200000f0cff */
[C---:B------:R-:W-:Y:S02]  /*1440*/  IMAD.SHL.U32 R10, R235.reuse, 0x80, RZ ;  /* 0x00000080eb0a7824 */ /* 0x040fe400078e00ff */
[----:B------:R0:W2:Y:S04]  /*1450*/  LDG.E.U16 R51, desc[UR12][R12.64+0xc0] ;  /* 0x0000c00c0c337981 */ /* 0x0000a8000c1e1500 */
[----:B------:R-:W2:Y:S04]  /*1460*/  LDG.E.U16 R58, desc[UR12][R14.64] ;  /* 0x0000000c0e3a7981 */ /* 0x000ea8000c1e1500 */
[----:B------:R-:W2:Y:S01]  /*1470*/  LDG.E.U16 R57, desc[UR12][R14.64+0x40] ;  /* 0x0000400c0e397981 */ /* 0x000ea2000c1e1500 */
[----:B0-----:R-:W-:-:S03]  /*1480*/  LEA R12, P0, R235, R4, 0x8 ;  /* 0x00000004eb0c7211 */ /* 0x001fc600078040ff */
[----:B------:R-:W2:Y:S04]  /*1490*/  LDG.E.U16 R56, desc[UR12][R14.64+0x80] ;  /* 0x0000800c0e387981 */ /* 0x000ea8000c1e1500 */
[----:B------:R0:W2:Y:S01]  /*14a0*/  LDG.E.U16 R55, desc[UR12][R14.64+0xc0] ;  /* 0x0000c00c0e377981 */ /* 0x0000a2000c1e1500 */
[----:B------:R-:W-:Y:S01]  /*14b0*/  LEA.HI.X R13, R10, R5, RZ, 0x1, P0 ;  /* 0x000000050a0d7211 */ /* 0x000fe200000f0cff */
[----:B------:R-:W-:Y:S01]  /*14c0*/  IMAD.SHL.U32 R20, R237, 0x80, RZ ;  /* 0x00000080ed147824 */ /* 0x000fe200078e00ff */
[----:B------:R-:W-:Y:S01]  /*14d0*/  LOP3.LUT R7, R124, 0x80, RZ, 0xfc, !PT ;  /* 0x000000807c077812 */ /* 0x000fe200078efcff */
[----:B------:R-:W2:Y:S04]  /*14e0*/  LDG.E.U16 R50, desc[UR12][R8.64] ;  /* 0x0000000c08327981 */ /* 0x000ea8000c1e1500 */
        /* <DEDUP_REMOVED lines=13> */
[C---:B------:R-:W-:Y:S01]  /*15c0*/  IMAD.SHL.U32 R20, R7.reuse, 0x80, RZ ;  /* 0x0000008007147824 */ /* 0x040fe200078e00ff */
[----:B------:R-:W2:Y:S01]  /*15d0*/  LDG.E.U16 R36, desc[UR12][R12.64+0x80] ;  /* 0x0000800c0c247981 */ /* 0x000ea2000c1e1500 */
[----:B------:R-:W-:Y:S01]  /*15e0*/  IMAD.SHL.U32 R7, R7, 0x100, RZ ;  /* 0x0000010007077824 */ /* 0x000fe200078e00ff */
[----:B------:R-:W-:-:S02]  /*15f0*/  LOP3.LUT R10, R124, 0x84, RZ, 0xfc, !PT ;  /* 0x000000847c0a7812 */ /* 0x000fc400078efcff */
[----:B------:R0:W2:Y:S01]  /*1600*/  LDG.E.U16 R35, desc[UR12][R12.64+0xc0] ;  /* 0x0000c00c0c237981 */ /* 0x0000a2000c1e1500 */
[----:B------:R-:W-:-:S03]  /*1610*/  LEA R18, P2, R19, R4, 0x8 ;  /* 0x0000000413127211 */ /* 0x000fc600078440ff */
[----:B------:R-:W2:Y:S04]  /*1620*/  LDG.E.U16 R42, desc[UR12][R14.64] ;  /* 0x0000000c0e2a7981 */ /* 0x000ea8000c1e1500 */
[----:B------:R-:W2:Y:S01]  /*1630*/  LDG.E.U16 R41, desc[UR12][R14.64+0x40] ;  /* 0x0000400c0e297981 */ /* 0x000ea2000c1e1500 */
[----:B0-----:R-:W-:-:S03]  /*1640*/  IMAD.SHL.U32 R12, R19, 0x80, RZ ;  /* 0x00000080130c7824 */ /* 0x001fc600078e00ff */
[----:B------:R-:W2:Y:S04]  /*1650*/  LDG.E.U16 R40, desc[UR12][R14.64+0x80] ;  /* 0x0000800c0e287981 */ /* 0x000ea8000c1e1500 */
[----:B------:R0:W2:Y:S04]  /*1660*/  LDG.E.U16 R39, desc[UR12][R14.64+0xc0] ;  /* 0x0000c00c0e277981 */ /* 0x0000a8000c1e1500 */
[----:B------:R-:W2:Y:S04]  /*1670*/  LDG.E.U16 R46, desc[UR12][R16.64] ;  /* 0x0000000c102e7981 */ /* 0x000ea8000c1e1500 */
[----:B------:R-:W2:Y:S01]  /*1680*/  LDG.E.U16 R45, desc[UR12][R16.64+0x40] ;  /* 0x0000400c102d7981 */ /* 0x000ea2000c1e1500 */
[----:B0-----:R-:W-:-:S03]  /*1690*/  LOP3.LUT R14, R124, 0x88, RZ, 0xfc, !PT ;  /* 0x000000887c0e7812 */ /* 0x001fc600078efcff */
[----:B------:R-:W2:Y:S04]  /*16a0*/  LDG.E.U16 R44, desc[UR12][R16.64+0x80] ;  /* 0x0000800c102c7981 */ /* 0x000ea8000c1e1500 */
[----:B------:R0:W2:Y:S01]  /*16b0*/  LDG.E.U16 R43, desc[UR12][R16.64+0xc0] ;  /* 0x0000c00c102b7981 */ /* 0x0000a2000c1e1500 */
[----:B------:R-:W-:Y:S01]  /*16c0*/  IMAD.SHL.U32 R15, R10, 0x100, RZ ;  /* 0x000001000a0f7824 */ /* 0x000fe200078e00ff */
[----:B------:R-:W-:Y:S01]  /*16d0*/  LEA.HI.X R19, R12, R5, RZ, 0x1, P2 ;  /* 0x000000050c137211 */ /* 0x000fe200010f0cff */
[----:B------:R-:W-:Y:S01]  /*16e0*/  IMAD.SHL.U32 R13, R14, 0x100, RZ ;  /* 0x000001000e0d7824 */ /* 0x000fe200078e00ff */
[----:B0-----:R-:W-:Y:S01]  /*16f0*/  IADD3 R16, P0, PT, R7, R4, RZ ;  /* 0x0000000407107210 */ /* 0x001fe20007f1e0ff */
[----:B------:R-:W-:-:S03]  /*1700*/  IMAD.WIDE.U32 R8, R150, 0x2, R8 ;  /* 0x0000000296087825 */ /* 0x000fc600078e0008 */
[-C--:B------:R-:W-:Y:S01]  /*1710*/  LEA.HI.X R17, R20, R5.reuse, RZ, 0x1, P0 ;  /* 0x0000000514117211 */ /* 0x080fe200000f0cff */
[----:B------:R-:W-:Y:S02]  /*1720*/  IMAD.SHL.U32 R22, R10, 0x80, RZ ;  /* 0x000000800a167824 */ /* 0x000fe400078e00ff */
[----:B------:R-:W-:Y:S01]  /*1730*/  IMAD.SHL.U32 R24, R14, 0x80, RZ ;  /* 0x000000800e187824 */ /* 0x000fe200078e00ff */
[-C--:B------:R-:W-:Y:S01]  /*1740*/  IADD3 R14, P2, PT, R15, R4.reuse, RZ ;  /* 0x000000040f0e7210 */ /* 0x080fe20007f5e0ff */
[C---:B------:R-:W-:Y:S01]  /*1750*/  IMAD.WIDE.U32 R18, R150.reuse, 0x2, R18 ;  /* 0x0000000296127825 */ /* 0x040fe200078e0012 */
[----:B------:R-:W-:Y:S01]  /*1760*/  IADD3 R12, P0, PT, R13, R4, RZ ;  /* 0x000000040d0c7210 */ /* 0x000fe20007f1e0ff */
[----:B------:R-:W2:Y:S02]  /*1770*/  LDG.E.U16 R34, desc[UR12][R8.64] ;  /* 0x0000000c08227981 */ /* 0x000ea4000c1e1500 */
[----:B------:R-:W-:Y:S01]  /*1780*/  IMAD.WIDE.U32 R16, R150, 0x2, R16 ;  /* 0x0000000296107825 */ /* 0x000fe200078e0010 */
[-C--:B------:R-:W-:Y:S01]  /*1790*/  LEA.HI.X R15, R22, R5.reuse, RZ, 0x1, P2 ;  /* 0x00000005160f7211 */ /* 0x080fe200010f0cff */
[----:B------:R-:W2:Y:S01]  /*17a0*/  LDG.E.U16 R33, desc[UR12][R8.64+0x40] ;  /* 0x0000400c08217981 */ /* 0x000ea2000c1e1500 */
[----:B------:R-:W-:-:S03]  /*17b0*/  LEA.HI.X R13, R24, R5, RZ, 0x1, P0 ;  /* 0x00000005180d7211 */ /* 0x000fc600000f0cff */
[----:B------:R-:W2:Y:S04]  /*17c0*/  LDG.E.U16 R32, desc[UR12][R8.64+0x80] ;  /* 0x0000800c08207981 */ /* 0x000ea8000c1e1500 */
[----:B------:R-:W2:Y:S04]  /*17d0*/  LDG.E.U16 R31, desc[UR12][R8.64+0xc0] ;  /* 0x0000c00c081f7981 */ /* 0x000ea8000c1e1500 */
[----:B------:R-:W2:Y:S04]  /*17e0*/  LDG.E.U16 R10, desc[UR12][R18.64] ;  /* 0x0000000c120a7981 */ /* 0x000ea8000c1e1500 */
[----:B------:R-:W2:Y:S04]  /*17f0*/  LDG.E.U16 R7, desc[UR12][R18.64+0xc0] ;  /* 0x0000c00c12077981 */ /* 0x000ea8000c1e1500 */
[----:B------:R-:W2:Y:S04]  /*1800*/  LDG.E.U16 R9, desc[UR12][R18.64+0x40] ;  /* 0x0000400c12097981 */ /* 0x000ea8000c1e1500 */
[----:B------:R0:W2:Y:S01]  /*1810*/  LDG.E.U16 R8, desc[UR12][R18.64+0x80] ;  /* 0x0000800c12087981 */ /* 0x0000a2000c1e1500 */
[----:B------:R-:W-:-:S03]  /*1820*/  IMAD.WIDE.U32 R14, R150, 0x2, R14 ;  /* 0x00000002960e7825 */ /* 0x000fc600078e000e */
[----:B------:R-:W2:Y:S04]  /*1830*/  LDG.E.U16 R30, desc[UR12][R16.64] ;  /* 0x0000000c101e7981 */ /* 0x000ea8000c1e1500 */
[----:B------:R-:W2:Y:S01]  /*1840*/  LDG.E.U16 R29, desc[UR12][R16.64+0x40] ;  /* 0x0000400c101d7981 */ /* 0x000ea2000c1e1500 */
[----:B0-----:R-:W-:-:S03]  /*1850*/  LOP3.LUT R18, R124, 0x8c, RZ, 0xfc, !PT ;  /* 0x0000008c7c127812 */ /* 0x001fc600078efcff */
[----:B------:R-:W2:Y:S04]  /*1860*/  LDG.E.U16 R28, desc[UR12][R16.64+0x80] ;  /* 0x0000800c101c7981 */ /* 0x000ea8000c1e1500 */
[----:B------:R0:W2:Y:S01]  /*1870*/  LDG.E.U16 R27, desc[UR12][R16.64+0xc0] ;  /* 0x0000c00c101b7981 */ /* 0x0000a2000c1e1500 */
[----:B------:R-:W-:-:S03]  /*1880*/  IMAD.WIDE.U32 R12, R150, 0x2, R12 ;  /* 0x00000002960c7825 */ /* 0x000fc600078e000c */
[----:B------:R-:W2:Y:S01]  /*1890*/  LDG.E.U16 R26, desc[UR12][R14.64] ;  /* 0x0000000c0e1a7981 */ /* 0x000ea2000c1e1500 */
[----:B------:R-:W-:-:S03]  /*18a0*/  IMAD.SHL.U32 R115, R18, 0x100, RZ ;  /* 0x0000010012737824 */ /* 0x000fc600078e00ff */
[----:B------:R-:W2:Y:S01]  /*18b0*/  LDG.E.U16 R25, desc[UR12][R14.64+0x40] ;  /* 0x0000400c0e197981 */ /* 0x000ea2000c1e1500 */
[C---:B0-----:R-:W-:Y:S02]  /*18c0*/  LOP3.LUT R16, R124.reuse, 0x90, RZ, 0xfc, !PT ;  /* 0x000000907c107812 */ /* 0x041fe400078efcff */
[----:B------:R-:W-:Y:S01]  /*18d0*/  LOP3.LUT R17, R124, 0x94, RZ, 0xfc, !PT ;  /* 0x000000947c117812 */ /* 0x000fe200078efcff */
[----:B------:R-:W2:Y:S02]  /*18e0*/  LDG.E.U16 R24, desc[UR12][R14.64+0x80] ;  /* 0x0000800c0e187981 */ /* 0x000ea4000c1e1500 */
[----:B------:R-:W-:Y:S02]  /*18f0*/  IMAD.SHL.U32 R117, R16, 0x100, RZ ;  /* 0x0000010010757824 */ /* 0x000fe400078e00ff */
[----:B------:R0:W2:Y:S01]  /*1900*/  LDG.E.U16 R23, desc[UR12][R14.64+0xc0] ;  /* 0x0000c00c0e177981 */ /* 0x0000a2000c1e1500 */
[----:B------:R-:W-:-:S03]  /*1910*/  IMAD.SHL.U32 R18, R18, 0x80, RZ ;  /* 0x0000008012127824 */ /* 0x000fc600078e00ff */
[----:B------:R-:W2:Y:S01]  /*1920*/  LDG.E.U16 R22, desc[UR12][R12.64] ;  /* 0x0000000c0c167981 */ /* 0x000ea2000c1e1500 */
[----:B------:R-:W-:-:S03]  /*1930*/  IADD3 R116, P2, PT, R117, R4, RZ ;  /* 0x0000000475747210 */ /* 0x000fc60007f5e0ff */
[----:B------:R-:W2:Y:S01]  /*1940*/  LDG.E.U16 R21, desc[UR12][R12.64+0x40] ;  /* 0x0000400c0c157981 */ /* 0x000ea2000c1e1500 */
[----:B0-----:R-:W-:-:S03]  /*1950*/  IMAD.SHL.U32 R14, R16, 0x80, RZ ;  /* 0x00000080100e7824 */ /* 0x001fc600078e00ff */
[----:B------:R-:W2:Y:S01]  /*1960*/  LDG.E.U16 R20, desc[UR12][R12.64+0x80] ;  /* 0x0000800c0c147981 */ /* 0x000ea2000c1e1500 */
[----:B------:R-:W-:-:S03]  /*1970*/  IMAD.SHL.U32 R16, R17, 0x80, RZ ;  /* 0x0000008011107824 */ /* 0x000fc600078e00ff */
[----:B------:R0:W2:Y:S01]  /*1980*/  LDG.E.U16 R19, desc[UR12][R12.64+0xc0] ;  /* 0x0000c00c0c137981 */ /* 0x0000a2000c1e1500 */
[----:B------:R-:W-:Y:S01]  /*1990*/  IMAD.SHL.U32 R17, R17, 0x100, RZ ;  /* 0x0000010011117824 */ /* 0x000fe200078e00ff */
[----:B------:R-:W-:Y:S02]  /*19a0*/  LOP3.LUT R114, R124, 0x98, RZ, 0xfc, !PT ;  /* 0x000000987c727812 */ /* 0x000fe400078efcff */
[----:B------:R-:W-:Y:S02]  /*19b0*/  LEA.HI.X R117, R14, R5, RZ, 0x1, P2 ;  /* 0x000000050e757211 */ /* 0x000fe400010f0cff */
[----:B0-----:R-:W-:Y:S01]  /*19c0*/  IADD3 R12, P0, PT, R115, R4, RZ ;  /* 0x00000004730c7210 */ /* 0x001fe20007f1e0ff */
[----:B------:R-:W-:-:S03]  /*19d0*/  IMAD.SHL.U32 R115, R114, 0x100, RZ ;  /* 0x0000010072737824 */ /* 0x000fc600078e00ff */
[----:B------:R-:W-:Y:S02]  /*19e0*/  LEA.HI.X R13, R18, R5, RZ, 0x1, P0 ;  /* 0x00000005120d7211 */ /* 0x000fe400000f0cff */
[----:B------:R-:W-:Y:S01]  /*19f0*/  IADD3 R118, P0, PT, R17, R4, RZ ;  /* 0x0000000411767210 */ /* 0x000fe20007f1e0ff */
[----:B------:R-:W-:-:S03]  /*1a00*/  IMAD.WIDE.U32 R116, R150, 0x2, R116 ;  /* 0x0000000296747825 */ /* 0x000fc600078e0074 */
[----:B------:R-:W-:Y:S01]  /*1a10*/  LEA.HI.X R119, R16, R5, RZ, 0x1, P0 ;  /* 0x0000000510777211 */ /* 0x000fe200000f0cff */
[----:B------:R-:W-:Y:S01]  /*1a20*/  IMAD.WIDE.U32 R12, R150, 0x2, R12 ;  /* 0x00000002960c7825 */ /* 0x000fe200078e000c */
[----:B------:R-:W2:Y:S03]  /*1a30*/  LDG.E.U16 R14, desc[UR12][R116.64] ;  /* 0x0000000c740e7981 */ /* 0x000ea6000c1e1500 */
[----:B------:R-:W-:Y:S01]  /*1a40*/  IMAD.SHL.U32 R120, R114, 0x80, RZ ;  /* 0x0000008072787824 */ /* 0x000fe200078e00ff */
[----:B------:R-:W-:Y:S01]  /*1a50*/  IADD3 R114, P2, PT, R115, R4, RZ ;  /* 0x0000000473727210 */ /* 0x000fe20007f5e0ff */
[----:B------:R-:W2:Y:S01]  /*1a60*/  LDG.E.U16 R18, desc[UR12][R12.64] ;  /* 0x0000000c0c127981 */ /* 0x000ea2000c1e1500 */
[----:B------:R-:W-:-:S03]  /*1a70*/  IMAD.WIDE.U32 R118, R150, 0x2, R118 ;  /* 0x0000000296767825 */ /* 0x000fc600078e0076 */
[----:B------:R-:W2:Y:S01]  /*1a80*/  LDG.E.U16 R17, desc[UR12][R12.64+0x40] ;  /* 0x0000400c0c117981 */ /* 0x000ea2000c1e1500 */
[----:B------:R-:W-:-:S03]  /*1a90*/  LEA.HI.X R115, R120, R5, RZ, 0x1, P2 ;  /* 0x0000000578737211 */ /* 0x000fc600010f0cff */
[----:B------:R-:W3:Y:S01]  /*1aa0*/  LDG.E.U16 R16, desc[UR12][R12.64+0x80] ;  /* 0x0000800c0c107981 */ /* 0x000ee2000c1e1500 */
[----:B------:R-:W-:-:S03]  /*1ab0*/  LOP3.LUT R120, R124, 0x9c, RZ, 0xfc, !PT ;  /* 0x0000009c7c787812 */ /* 0x000fc600078efcff */
[----:B------:R-:W3:Y:S04]  /*1ac0*/  LDG.E.U16 R15, desc[UR12][R12.64+0xc0] ;  /* 0x0000c00c0c0f7981 */ /* 0x000ee8000c1e1500 */
[----:B------:R-:W3:Y:S01]  /*1ad0*/  LDG.E.U16 R151, desc[UR12][R116.64+0xc0] ;  /* 0x0000c00c74977981 */ /* 0x000ee2000c1e1500 */
[----:B------:R-:W-:-:S03]  /*1ae0*/  LOP3.LUT R121, R124, 0xa8, RZ, 0xfc, !PT ;  /* 0x000000a87c797812 */ /* 0x000fc600078efcff */
[----:B------:R-:W3:Y:S04]  /*1af0*/  LDG.E.U16 R154, desc[UR12][R118.64] ;  /* 0x0000000c769a7981 */ /* 0x000ee8000c1e1500 */
[----:B------:R-:W3:Y:S04]  /*1b00*/  LDG.E.U16 R13, desc[UR12][R116.64+0x40] ;  /* 0x0000400c740d7981 */ /* 0x000ee8000c1e1500 */
[----:B------:R0:W3:Y:S01]  /*1b10*/  LDG.E.U16 R12, desc[UR12][R116.64+0x80] ;  /* 0x0000800c740c7981 */ /* 0x0000e2000c1e1500 */
[----:B------:R-:W-:-:S03]  /*1b20*/  IMAD.SHL.U32 R161, R120, 0x100, RZ ;  /* 0x0000010078a17824 */ /* 0x000fc600078e00ff */
[----:B------:R-:W3:Y:S04]  /*1b30*/  LDG.E.U16 R153, desc[UR12][R118.64+0x40] ;  /* 0x0000400c76997981 */ /* 0x000ee8000c1e1500 */
[----:B------:R-:W3:Y:S01]  /*1b40*/  LDG.E.U16 R152, desc[UR12][R118.64+0x80] ;  /* 0x0000800c76987981 */ /* 0x000ee2000c1e1500 */
[----:B0-----:R-:W-:-:S03]  /*1b50*/  LOP3.LUT R116, R124, 0xa0, RZ, 0xfc, !PT ;  /* 0x000000a07c747812 */ /* 0x001fc600078efcff */
[----:B------:R0:W4:Y:S01]  /*1b60*/  LDG.E.U16 R158, desc[UR12][R118.64+0xc0] ;  /* 0x0000c00c769e7981 */ /* 0x000122000c1e1500 */
[----:B------:R-:W-:Y:S01]  /*1b70*/  IMAD.WIDE.U32 R114, R150, 0x2, R114 ;  /* 0x0000000296727825 */ /* 0x000fe200078e0072 */
[----:B------:R-:W-:-:S03]  /*1b80*/  LOP3.LUT R117, R124, 0xa4, RZ, 0xfc, !PT ;  /* 0x000000a47c757812 */ /* 0x000fc600078efcff */
[----:B------:R-:W-:Y:S01]  /*1b90*/  IMAD.SHL.U32 R160, R120, 0x80, RZ ;  /* 0x0000008078a07824 */ /* 0x000fe200078e00ff */
[----:B------:R-:W4:Y:S01]  /*1ba0*/  LDG.E.U16 R157, desc[UR12][R114.64] ;  /* 0x0000000c729d7981 */ /* 0x000f22000c1e1500 */
[----:B0-----:R-:W-:-:S03]  /*1bb0*/  IMAD.SHL.U32 R119, R116, 0x100, RZ ;  /* 0x0000010074777824 */ /* 0x001fc600078e00ff */
[----:B------:R-:W4:Y:S01]  /*1bc0*/  LDG.E.U16 R156, desc[UR12][R114.64+0x40] ;  /* 0x0000400c729c7981 */ /* 0x000f22000c1e1500 */
[----:B------:R-:W-:Y:S01]  /*1bd0*/  IMAD.SHL.U32 R162, R116, 0x80, RZ ;  /* 0x0000008074a27824 */ /* 0x000fe200078e00ff */
[-C--:B------:R-:W-:Y:S02]  /*1be0*/  IADD3 R116, P0, PT, R161, R4.reuse, RZ ;  /* 0x00000004a1747210 */ /* 0x080fe40007f1e0ff */
[----:B------:R-:W-:Y:S01]  /*1bf0*/  IADD3 R120, P2, PT, R119, R4, RZ ;  /* 0x0000000477787210 */ /* 0x000fe20007f5e0ff */
[----:B------:R-:W-:Y:S01]  /*1c00*/  IMAD.SHL.U32 R119, R121, 0x100, RZ ;  /* 0x0000010079777824 */ /* 0x000fe200078e00ff */
[----:B------:R-:W4:Y:S01]  /*1c10*/  LDG.E.U16 R155, desc[UR12][R114.64+0x80] ;  /* 0x0000800c729b7981 */ /* 0x000f22000c1e1500 */
[----:B------:R-:W-:Y:S02]  /*1c20*/  IMAD.SHL.U32 R164, R117, 0x80, RZ ;  /* 0x0000008075a47824 */ /* 0x000fe400078e00ff */
[----:B------:R-:W-:Y:S01]  /*1c30*/  IMAD.SHL.U32 R166, R121, 0x80, RZ ;  /* 0x0000008079a67824 */ /* 0x000fe200078e00ff */
[----:B------:R0:W4:Y:S01]  /*1c40*/  LDG.E.U16 R159, desc[UR12][R114.64+0xc0] ;  /* 0x0000c00c729f7981 */ /* 0x000122000c1e1500 */
[----:B------:R-:W-:-:S02]  /*1c50*/  LEA.HI.X R121, R162, R5, RZ, 0x1, P2 ;  /* 0x00000005a2797211 */ /* 0x000fc400010f0cff */
[----:B------:R-:W-:Y:S01]  /*1c60*/  LOP3.LUT R167, R124, 0xac, RZ, 0xfc, !PT ;  /* 0x000000ac7ca77812 */ /* 0x000fe200078efcff */
[----:B0-----:R-:W-:Y:S01]  /*1c70*/  IMAD.SHL.U32 R115, R117, 0x100, RZ ;  /* 0x0000010075737824 */ /* 0x001fe200078e00ff */
[-C--:B------:R-:W-:Y:S02]  /*1c80*/  LEA.HI.X R117, R160, R5.reuse, RZ, 0x1, P0 ;  /* 0x00000005a0757211 */ /* 0x080fe400000f0cff */
[-C--:B------:R-:W-:Y:S02]  /*1c90*/  IADD3 R114, P2, PT, R119, R4.reuse, RZ ;  /* 0x0000000477727210 */ /* 0x080fe40007f5e0ff */
[----:B------:R-:W-:Y:S01]  /*1ca0*/  IADD3 R118, P0, PT, R115, R4, RZ ;  /* 0x0000000473767210 */ /* 0x000fe20007f1e0ff */
[----:B------:R-:W-:Y:S01]  /*1cb0*/  IMAD.WIDE.U32 R116, R150, 0x2, R116 ;  /* 0x0000000296747825 */ /* 0x000fe200078e0074 */
[-C--:B------:R-:W-:Y:S02]  /*1cc0*/  LEA.HI.X R115, R166, R5.reuse, RZ, 0x1, P2 ;  /* 0x00000005a6737211 */ /* 0x080fe400010f0cff */
[----:B------:R-:W-:Y:S01]  /*1cd0*/  LEA.HI.X R119, R164, R5, RZ, 0x1, P0 ;  /* 0x00000005a4777211 */ /* 0x000fe200000f0cff */
[C---:B------:R-:W-:Y:S01]  /*1ce0*/  IMAD.WIDE.U32 R120, R150.reuse, 0x2, R120 ;  /* 0x0000000296787825 */ /* 0x040fe200078e0078 */
[----:B------:R-:W4:Y:S03]  /*1cf0*/  LDG.E.U16 R162, desc[UR12][R116.64] ;  /* 0x0000000c74a27981 */ /* 0x000f26000c1e1500 */
[C---:B------:R-:W-:Y:S01]  /*1d00*/  IMAD.WIDE.U32 R114, R150.reuse, 0x2, R114 ;  /* 0x0000000296727825 */ /* 0x040fe200078e0072 */
[----:B------:R-:W4:Y:S04]  /*1d10*/  LDG.E.U16 R161, desc[UR12][R116.64+0x40] ;  /* 0x0000400c74a17981 */ /* 0x000f28000c1e1500 */
[----:B------:R-:W4:Y:S04]  /*1d20*/  LDG.E.U16 R160, desc[UR12][R116.64+0x80] ;  /* 0x0000800c74a07981 */ /* 0x000f28000c1e1500 */
[----:B------:R0:W4:Y:S01]  /*1d30*/  LDG.E.U16 R163, desc[UR12][R116.64+0xc0] ;  /* 0x0000c00c74a37981 */ /* 0x000122000c1e1500 */
[----:B------:R-:W-:-:S03]  /*1d40*/  IMAD.WIDE.U32 R118, R150, 0x2, R118 ;  /* 0x0000000296767825 */ /* 0x000fc600078e0076 */
[----:B------:R-:W4:Y:S04]  /*1d50*/  LDG.E.U16 R174, desc[UR12][R114.64] ;  /* 0x0000000c72ae7981 */ /* 0x000f28000c1e1500 */
[----:B------:R-:W4:Y:S01]  /*1d60*/  LDG.E.U16 R175, desc[UR12][R114.64+0x40] ;  /* 0x0000400c72af7981 */ /* 0x000f22000c1e1500 */
[----:B0-----:R-:W-:Y:S01]  /*1d70*/  IMAD.SHL.U32 R117, R167, 0x100, RZ ;  /* 0x00000100a7757824 */ /* 0x001fe200078e00ff */
[----:B------:R-:W-:Y:S02]  /*1d80*/  LOP3.LUT R116, R124, 0xb0, RZ, 0xfc, !PT ;  /* 0x000000b07c747812 */ /* 0x000fe400078efcff */
[----:B------:R-:W4:Y:S04]  /*1d90*/  LDG.E.U16 R176, desc[UR12][R114.64+0x80] ;  /* 0x0000800c72b07981 */ /* 0x000f28000c1e1500 */
[----:B------:R0:W4:Y:S04]  /*1da0*/  LDG.E.U16 R177, desc[UR12][R114.64+0xc0] ;  /* 0x0000c00c72b17981 */ /* 0x000128000c1e1500 */
[----:B------:R-:W4:Y:S04]  /*1db0*/  LDG.E.U16 R164, desc[UR12][R120.64] ;  /* 0x0000000c78a47981 */ /* 0x000f28000c1e1500 */
[----:B------:R-:W4:Y:S01]  /*1dc0*/  LDG.E.U16 R165, desc[UR12][R120.64+0x40] ;  /* 0x0000400c78a57981 */ /* 0x000f22000c1e1500 */
[----:B0-----:R-:W-:-:S03]  /*1dd0*/  IADD3 R114, P0, PT, R117, R4, RZ ;  /* 0x0000000475727210 */ /* 0x001fc60007f1e0ff */
[----:B------:R-:W4:Y:S01]  /*1de0*/  LDG.E.U16 R166, desc[UR12][R120.64+0x80] ;  /* 0x0000800c78a67981 */ /* 0x000f22000c1e1500 */
[----:B------:R-:W-:-:S03]  /*1df0*/  LOP3.LUT R117, R124, 0xb4, RZ, 0xfc, !PT ;  /* 0x000000b47c757812 */ /* 0x000fc600078efcff */
[----:B------:R0:W4:Y:S02]  /*1e00*/  LDG.E.U16 R169, desc[UR12][R120.64+0xc0] ;  /* 0x0000c00c78a97981 */ /* 0x000124000c1e1500 */
[----:B------:R-:W-:Y:S02]  /*1e10*/  IMAD.SHL.U32 R182, R117, 0x80, RZ ;  /* 0x0000008075b67824 */ /* 0x000fe400078e00ff */
[----:B------:R-:W4:Y:S04]  /*1e20*/  LDG.E.U16 R170, desc[UR12][R118.64] ;  /* 0x0000000c76aa7981 */ /* 0x000f28000c1e1500 */
[----:B------:R-:W4:Y:S01]  /*1e30*/  LDG.E.U16 R171, desc[UR12][R118.64+0x40] ;  /* 0x0000400c76ab7981 */ /* 0x000f22000c1e1500 */
[C---:B0-----:R-:W-:Y:S02]  /*1e40*/  IMAD.SHL.U32 R121, R116.reuse, 0x100, RZ ;  /* 0x0000010074797824 */ /* 0x041fe400078e00ff */
[----:B------:R-:W-:Y:S01]  /*1e50*/  IMAD.SHL.U32 R120, R167, 0x80, RZ ;  /* 0x00000080a7787824 */ /* 0x000fe200078e00ff */
[----:B------:R-:W4:Y:S01]  /*1e60*/  LDG.E.U16 R172, desc[UR12][R118.64+0x80] ;  /* 0x0000800c76ac7981 */ /* 0x000f22000c1e1500 */
[----:B------:R-:W-:-:S03]  /*1e70*/  IMAD.SHL.U32 R116, R116, 0x80, RZ ;  /* 0x0000008074747824 */ /* 0x000fc600078e00ff */
[----:B------:R0:W4:Y:S01]  /*1e80*/  LDG.E.U16 R173, desc[UR12][R118.64+0xc0] ;  /* 0x0000c00c76ad7981 */ /* 0x000122000c1e1500 */
[----:B------:R-:W-:Y:S01]  /*1e90*/  IMAD.SHL.U32 R117, R117, 0x100, RZ ;  /* 0x0000010075757824 */ /* 0x000fe200078e00ff */
[----:B------:R-:W-:Y:S02]  /*1ea0*/  LEA.HI.X R115, R120, R5, RZ, 0x1, P0 ;  /* 0x0000000578737211 */ /* 0x000fe400000f0cff */
[----:B------:R-:W-:Y:S02]  /*1eb0*/  LOP3.LUT R120, R124, 0xb8, RZ, 0xfc, !PT ;  /* 0x000000b87c787812 */ /* 0x000fe400078efcff */
[----:B0-----:R-:W-:-:S04]  /*1ec0*/  IADD3 R118, P2, PT, R121, R4, RZ ;  /* 0x0000000479767210 */ /* 0x001fc80007f5e0ff */
[----:B------:R-:W-:Y:S02]  /*1ed0*/  LEA.HI.X R119, R116, R5, RZ, 0x1, P2 ;  /* 0x0000000574777211 */ /* 0x000fe400010f0cff */
[----:B------:R-:W-:Y:S01]  /*1ee0*/  IADD3 R116, P0, PT, R117, R4, RZ ;  /* 0x0000000475747210 */ /* 0x000fe20007f1e0ff */
[----:B------:R-:W-:-:S03]  /*1ef0*/  IMAD.WIDE.U32 R114, R150, 0x2, R114 ;  /* 0x0000000296727825 */ /* 0x000fc600078e0072 */
[----:B------:R-:W-:Y:S01]  /*1f00*/  LEA.HI.X R117, R182, R5, RZ, 0x1, P0 ;  /* 0x00000005b6757211 */ /* 0x000fe200000f0cff */
[----:B------:R-:W-:Y:S01]  /*1f10*/  IMAD.SHL.U32 R121, R120, 0x100, RZ ;  /* 0x0000010078797824 */ /* 0x000fe200078e00ff */
[----:B------:R-:W4:Y:S01]  /*1f20*/  LDG.E.U16 R178, desc[UR12][R114.64] ;  /* 0x0000000c72b27981 */ /* 0x000f22000c1e1500 */
[----:B------:R-:W-:Y:S01]  /*1f30*/  IMAD.WIDE.U32 R118, R150, 0x2, R118 ;  /* 0x0000000296767825 */ /* 0x000fe200078e0076 */
[----:B------:R-:W-:Y:S02]  /*1f40*/  LOP3.LUT R167, R124, 0xc4, RZ, 0xfc, !PT ;  /* 0x000000c47ca77812 */ /* 0x000fe400078efcff */
[----:B------:R-:W4:Y:S01]  /*1f50*/  LDG.E.U16 R179, desc[UR12][R114.64+0x40] ;  /* 0x0000400c72b37981 */ /* 0x000f22000c1e1500 */
[----:B------:R-:W-:-:S03]  /*1f60*/  IMAD.SHL.U32 R120, R120, 0x80, RZ ;  /* 0x0000008078787824 */ /* 0x000fc600078e00ff */
[----:B------:R-:W4:Y:S04]  /*1f70*/  LDG.E.U16 R180, desc[UR12][R114.64+0x80] ;  /* 0x0000800c72b47981 */ /* 0x000f28000c1e1500 */
[----:B------:R0:W4:Y:S04]  /*1f80*/  LDG.E.U16 R181, desc[UR12][R114.64+0xc0] ;  /* 0x0000c00c72b57981 */ /* 0x000128000c1e1500 */
[----:B------:R-:W4:Y:S04]  /*1f90*/  LDG.E.U16 R182, desc[UR12][R118.64] ;  /* 0x0000000c76b67981 */ /* 0x000f28000c1e1500 */
[----:B------:R-:W4:Y:S01]  /*1fa0*/  LDG.E.U16 R183, desc[UR12][R118.64+0x40] ;  /* 0x0000400c76b77981 */ /* 0x000f22000c1e1500 */
[----:B0-----:R-:W-:-:S03]  /*1fb0*/  IADD3 R114, P2, PT, R121, R4, RZ ;  /* 0x0000000479727210 */ /* 0x001fc60007f5e0ff */
[----:B------:R-:W4:Y:S01]  /*1fc0*/  LDG.E.U16 R184, desc[UR12][R118.64+0x80] ;  /* 0x0000800c76b87981 */ /* 0x000f22000c1e1500 */
[----:B------:R-:W-:-:S03]  /*1fd0*/  LOP3.LUT R121, R124, 0xc0, RZ, 0xfc, !PT ;  /* 0x000000c07c797812 */ /* 0x000fc600078efcff */
[----:B------:R0:W4:Y:S01]  /*1fe0*/  LDG.E.U16 R185, desc[UR12][R118.64+0xc0] ;  /* 0x0000c00c76b97981 */ /* 0x000122000c1e1500 */
[----:B------:R-:W-:Y:S01]  /*1ff0*/  LEA.HI.X R115, R120, R5, RZ, 0x1, P2 ;  /* 0x0000000578737211 */ /* 0x000fe200010f0cff */
[----:B------:R-:W-:Y:S02]  /*2000*/  IMAD.SHL.U32 R120, R121, 0x80, RZ ;  /* 0x0000008079787824 */ /* 0x000fe400078e00ff */
[----:B------:R-:W-:Y:S02]  /*2010*/  IMAD.SHL.U32 R196, R167, 0x80, RZ ;  /* 0x00000080a7c47824 */ /* 0x000fe400078e00ff */
[----:B0-----:R-:W-:Y:S01]  /*2020*/  IMAD.WIDE.U32 R118, R150, 0x2, R116 ;  /* 0x0000000296767825 */ /* 0x001fe200078e0074 */
[----:B------:R-:W-:-:S04]  /*2030*/  LEA R116, P0, R121, R4, 0x8 ;  /* 0x0000000479747211 */ /* 0x000fc800078040ff */
[----:B------:R-:W4:Y:S04]  /*2040*/  LDG.E.U16 R188, desc[UR12][R118.64] ;  /* 0x0000000c76bc7981 */ /* 0x000f28000c1e1500 */
[----:B------:R-:W4:Y:S04]  /*2050*/  LDG.E.U16 R187, desc[UR12][R118.64+0x40] ;  /* 0x0000400c76bb7981 */ /* 0x000f28000c1e1500 */
[----:B------:R-:W4:Y:S04]  /*2060*/  LDG.E.U16 R186, desc[UR12][R118.64+0x80] ;  /* 0x0000800c76ba7981 */ /* 0x000f28000c1e1500 */
[----:B------:R0:W4:Y:S01]  /*2070*/  LDG.E.U16 R194, desc[UR12][R118.64+0xc0] ;  /* 0x0000c00c76c27981 */ /* 0x000122000c1e1500 */
[----:B------:R-:W-:-:S02]  /*2080*/  LEA.HI.X R117, R120, R5, RZ, 0x1, P0 ;  /* 0x0000000578757211 */ /* 0x000fc400000f0cff */
[----:B0-----:R-:W-:-:S04]  /*2090*/  LEA R118, P2, R167, R4, 0x8 ;  /* 0x00000004a7767211 */ /* 0x001fc800078440ff */
[----:B------:R-:W-:Y:S01]  /*20a0*/  LEA.HI.X R119, R196, R5, RZ, 0x1, P2 ;  /* 0x00000005c4777211 */ /* 0x000fe200010f0cff */
[----:B------:R-:W-:-:S04]  /*20b0*/  IMAD.WIDE.U32 R114, R150, 0x2, R114 ;  /* 0x0000000296727825 */ /* 0x000fc800078e0072 */
[C---:B------:R-:W-:Y:S01]  /*20c0*/  IMAD.WIDE.U32 R116, R150.reuse, 0x2, R116 ;  /* 0x0000000296747825 */ /* 0x040fe200078e0074 */
[----:B------:R-:W4:Y:S03]  /*20d0*/  LDG.E.U16 R193, desc[UR12][R114.64] ;  /* 0x0000000c72c17981 */ /* 0x000f26000c1e1500 */
[----:B------:R-:W-:Y:S01]  /*20e0*/  IMAD.WIDE.U32 R118, R150, 0x2, R118 ;  /* 0x0000000296767825 */ /* 0x000fe200078e0076 */
[----:B------:R-:W4:Y:S04]  /*20f0*/  LDG.E.U16 R192, desc[UR12][R114.64+0x40] ;  /* 0x0000400c72c07981 */ /* 0x000f28000c1e1500 */
[----:B------:R-:W4:Y:S04]  /*2100*/  LDG.E.U16 R191, desc[UR12][R114.64+0x80] ;  /* 0x0000800c72bf7981 */ /* 0x000f28000c1e1500 */
[----:B------:R-:W4:Y:S04]  /*2110*/  LDG.E.U16 R195, desc[UR12][R114.64+0xc0] ;  /* 0x0000c00c72c37981 */ /* 0x000f28000c1e1500 */
[----:B------:R-:W4:Y:S04]  /*2120*/  LDG.E.U16 R198, desc[UR12][R116.64] ;  /* 0x0000000c74c67981 */ /* 0x000f28000c1e1500 */
[----:B------:R-:W4:Y:S04]  /*2130*/  LDG.E.U16 R197, desc[UR12][R116.64+0x40] ;  /* 0x0000400c74c57981 */ /* 0x000f28000c1e1500 */
[----:B------:R-:W4:Y:S04]  /*2140*/  LDG.E.U16 R196, desc[UR12][R116.64+0x80] ;  /* 0x0000800c74c47981 */ /* 0x000f28000c1e1500 */
[----:B------:R0:W4:Y:S04]  /*2150*/  LDG.E.U16 R199, desc[UR12][R116.64+0xc0] ;  /* 0x0000c00c74c77981 */ /* 0x000128000c1e1500 */
[----:B------:R-:W4:Y:S04]  /*2160*/  LDG.E.U16 R200, desc[UR12][R118.64] ;  /* 0x0000000c76c87981 */ /* 0x000f28000c1e1500 */
[----:B------:R-:W4:Y:S04]  /*2170*/  LDG.E.U16 R201, desc[UR12][R118.64+0x40] ;  /* 0x0000400c76c97981 */ /* 0x000f28000c1e1500 */
[----:B------:R-:W4:Y:S04]  /*2180*/  LDG.E.U16 R202, desc[UR12][R118.64+0x80] ;  /* 0x0000800c76ca7981 */ /* 0x000f28000c1e1500 */
[----:B------:R0:W4:Y:S01]  /*2190*/  LDG.E.U16 R204, desc[UR12][R118.64+0xc0] ;  /* 0x0000c00c76cc7981 */ /* 0x000122000c1e1500 */
[----:B------:R-:W-:-:S02]  /*21a0*/  LOP3.LUT R167, R247, 0x1f, RZ, 0xc0, !PT ;  /* 0x0000001ff7a77812 */ /* 0x000fc400078ec0ff */
[----:B------:R-:W-:-:S03]  /*21b0*/  LOP3.LUT R248, R247, 0x60, RZ, 0xc0, !PT ;  /* 0x00000060f7f87812 */ /* 0x000fc600078ec0ff */
[----:B------:R-:W-:Y:S01]  /*21c0*/  IMAD R168, R167, 0x2, R168 ;  /* 0x00000002a7a87824 */ /* 0x000fe200078e02a8 */
[----:B------:R-:W-:-:S04]  /*21d0*/  SHF.R.U32.HI R249, RZ, 0x1, R248 ;  /* 0x00000001fff97819 */ /* 0x000fc800000116f8 */
[----:B------:R-:W-:Y:S02]  /*21e0*/  LOP3.LUT R168, R168, R249, RZ, 0x3c, !PT ;  /* 0x000000f9a8a87212 */ /* 0x000fe400078e3cff */
[----:B0-----:R-:W-:-:S03]  /*21f0*/  LOP3.LUT R117, R124, 0xc8, RZ, 0xfc, !PT ;  /* 0x000000c87c757812 */ /* 0x001fc600078efcff */
[----:B--2---:R0:W-:Y:S01]  /*2200*/  STS.U16 [R168+UR5+0x200], R129 ;  /* 0x00020081a8007988 */ /* 0x0041e20008000405 */
[----:B------:R-:W-:-:S03]  /*2210*/  LOP3.LUT R119, R124, 0xe0, RZ, 0xfc, !PT ;  /* 0x000000e07c777812 */ /* 0x000fc600078efcff */
[----:B------:R2:W-:Y:S01]  /*2220*/  STS.U16 [R168+UR5+0x8200], R131 ;  /* 0x00820083a8007988 */ /* 0x0005e20008000405 */
[----:B------:R-:W-:-:S03]  /*2230*/  LEA R116, P3, R117, R4, 0x8 ;  /* 0x0000000475747211 */ /* 0x000fc600078640ff */
[----:B------:R1:W-:Y:S01]  /*2240*/  STS.U16 [R168+UR5+0x240], R128 ;  /* 0x00024080a8007988 */ /* 0x0003e20008000405 */
[----:B0-----:R-:W-:-:S03]  /*2250*/  LOP3.LUT R129, R124, 0xcc, RZ, 0xfc, !PT ;  /* 0x000000cc7c817812 */ /* 0x001fc600078efcff */
[----:B------:R0:W-:Y:S01]  /*2260*/  STS.U16 [R168+UR5+0x8440], R189 ;  /* 0x008440bda8007988 */ /* 0x0001e20008000405 */
[----:B--2---:R-:W-:-:S03]  /*2270*/  LOP3.LUT R131, R124, 0xd0, RZ, 0xfc, !PT ;  /* 0x000000d07c837812 */ /* 0x004fc600078efcff */
[----:B------:R2:W-:Y:S01]  /*2280*/  STS.U16 [R168+UR5+0x8240], R130 ;  /* 0x00824082a8007988 */ /* 0x0005e20008000405 */
[----:B-1----:R-:W-:Y:S01]  /*2290*/  IMAD.SHL.U32 R128, R117, 0x80, RZ ;  /* 0x0000008075807824 */ /* 0x002fe200078e00ff */
[C---:B------:R-:W-:Y:S02]  /*22a0*/  LOP3.LUT R121, R124.reuse, 0xe4, RZ, 0xfc, !PT ;  /* 0x000000e47c797812 */ /* 0x040fe400078efcff */
[----:B------:R1:W-:Y:S01]  /*22b0*/  STS.U16 [R168+UR5+0x400], R132 ;  /* 0x00040084a8007988 */ /* 0x0003e20008000405 */
[----:B0-----:R-:W-:-:S03]  /*22c0*/  LOP3.LUT R189, R124, 0xd4, RZ, 0xfc, !PT ;  /* 0x000000d47cbd7812 */ /* 0x001fc600078efcff */
[----:B------:R0:W-:Y:S01]  /*22d0*/  STS.U16 [R168+UR5+0x640], R139 ;  /* 0x0006408ba8007988 */ /* 0x0001e20008000405 */
[CC--:B------:R-:W-:Y:S01]  /*22e0*/  LEA R118, P4, R129.reuse, R4.reuse, 0x8 ;  /* 0x0000000481767211 */ /* 0x0c0fe200078840ff */
[----:B--2---:R-:W-:Y:S01]  /*22f0*/  IMAD.SHL.U32 R130, R129, 0x80, RZ ;  /* 0x0000008081827824 */ /* 0x004fe200078e00ff */
[C---:B------:R-:W-:Y:S01]  /*2300*/  LEA R120, P5, R131.reuse, R4, 0x8 ;  /* 0x0000000483787211 */ /* 0x040fe200078a40ff */
[----:B---3--:R2:W-:Y:S01]  /*2310*/  STS.U16 [R168+UR5], R123 ;  /* 0x0000007ba8007988 */ /* 0x0085e20008000405 */
[----:B------:R-:W-:Y:S01]  /*2320*/  LEA.HI.X R117, R128, R5, RZ, 0x1, P3 ;  /* 0x0000000580757211 */ /* 0x000fe200018f0cff */
[----:B-1----:R-:W-:Y:S02]  /*2330*/  IMAD.SHL.U32 R132, R131, 0x80, RZ ;  /* 0x0000008083847824 */ /* 0x002fe400078e00ff */
[----:B------:R-:W-:Y:S01]  /*2340*/  STS.U16 [R168+UR5+0x9600], R111 ;  /* 0x0096006fa8007988 */ /* 0x000fe20008000405 */
[----:B0-----:R-:W-:-:S03]  /*2350*/  LOP3.LUT R139, R124, 0xd8, RZ, 0xfc, !PT ;  /* 0x000000d87c8b7812 */ /* 0x001fc600078efcff */
[----:B------:R0:W-:Y:S01]  /*2360*/  STS.U16 [R168+UR5+0x1800], R110 ;  /* 0x0018006ea8007988 */ /* 0x0001e20008000405 */
[C---:B------:R-:W-:Y:S01]  /*2370*/  LOP3.LUT R251, R124.reuse, 0xdc, RZ, 0xfc, !PT ;  /* 0x000000dc7cfb7812 */ /* 0x040fe200078efcff */
[C---:B------:R-:W-:Y:S01]  /*2380*/  IMAD.SHL.U32 R129, R119.reuse, 0x80, RZ ;  /* 0x0000008077817824 */ /* 0x040fe200078e00ff */
[----:B--2---:R-:W-:Y:S01]  /*2390*/  LOP3.LUT R123, R124, 0xe8, RZ, 0xfc, !PT ;  /* 0x000000e87c7b7812 */ /* 0x004fe200078efcff */
[----:B------:R1:W-:Y:S01]  /*23a0*/  STS.U16 [R168+UR5+0x840], R134 ;  /* 0x00084086a8007988 */ /* 0x0003e20008000405 */
[-C--:B------:R-:W-:Y:S01]  /*23b0*/  LEA R128, P3, R119, R4.reuse, 0x8 ;  /* 0x0000000477807211 */ /* 0x080fe200078640ff */
[C---:B------:R-:W-:Y:S01]  /*23c0*/  IMAD.SHL.U32 R131, R121.reuse, 0x80, RZ ;  /* 0x0000008079837824 */ /* 0x040fe200078e00ff */
[----:B------:R-:W-:Y:S01]  /*23d0*/  LEA.HI.X R119, R130, R5, RZ, 0x1, P4 ;  /* 0x0000000582777211 */ /* 0x000fe200020f0cff */
[----:B-----5:R2:W-:Y:S01]  /*23e0*/  STS.U16 [R168+UR5+0x40], R122 ;  /* 0x0000407aa8007988 */ /* 0x0205e20008000405 */
[----:B0-----:R-:W0:Y:S01]  /*23f0*/  LDC.64 R110, c[0x0][0x388] ;  /* 0x0000e200ff6e7b82 */ /* 0x001e220000000a00 */
[----:B------:R-:W-:-:S02]  /*2400*/  LEA R130, P4, R121, R4, 0x8 ;  /* 0x0000000479827211 */ /* 0x000fc400078840ff */
[----:B------:R3:W-:Y:S01]  /*2410*/  STS.U16 [R168+UR5+0x8000], R125 ;  /* 0x0080007da8007988 */ /* 0x0007e20008000405 */
[C---:B-1----:R-:W-:Y:S01]  /*2420*/  IMAD.SHL.U32 R134, R189.reuse, 0x80, RZ ;  /* 0x00000080bd867824 */ /* 0x042fe200078e00ff */
[----:B------:R-:W-:Y:S02]  /*2430*/  LOP3.LUT R114, R124, 0xf8, RZ, 0xfc, !PT ;  /* 0x000000f87c727812 */ /* 0x000fe400078efcff */
[----:B------:R1:W-:Y:S01]  /*2440*/  STS.U16 [R168+UR5+0x440], R127 ;  /* 0x0004407fa8007988 */ /* 0x0003e20008000405 */
[----:B--2---:R-:W-:-:S03]  /*2450*/  LEA R122, P6, R189, R4, 0x8 ;  /* 0x00000004bd7a7211 */ /* 0x004fc600078c40ff */
[----:B------:R2:W-:Y:S01]  /*2460*/  STS.U16 [R168+UR5+0x600], R138 ;  /* 0x0006008aa8007988 */ /* 0x0005e20008000405 */
[C---:B------:R-:W-:Y:S02]  /*2470*/  LOP3.LUT R115, R124.reuse, 0xfc, RZ, 0xfc, !PT ;  /* 0x000000fc7c737812 */ /* 0x040fe400078efcff */
[----:B---3--:R-:W-:Y:S01]  /*2480*/  LOP3.LUT R125, R124, 0xec, RZ, 0xfc, !PT ;  /* 0x000000ec7c7d7812 */ /* 0x008fe200078efcff */
[----:B------:R3:W-:Y:S01]  /*2490*/  STS.U16 [R168+UR5+0x8600], R136 ;  /* 0x00860088a8007988 */ /* 0x0007e20008000405 */
[----:B------:R-:W-:Y:S02]  /*24a0*/  LEA.HI.X R121, R132, R5, RZ, 0x1, P5 ;  /* 0x0000000584797211 */ /* 0x000fe400028f0cff */
[C---:B-1----:R-:W-:Y:S01]  /*24b0*/  LOP3.LUT R127, R124.reuse, 0xf0, RZ, 0xfc, !PT ;  /* 0x000000f07c7f7812 */ /* 0x042fe200078efcff */
[----:B------:R1:W-:Y:S01]  /*24c0*/  STS.U16 [R168+UR5+0x8800], R133 ;  /* 0x00880085a8007988 */ /* 0x0003e20008000405 */
[-C--:B------:R-:W-:Y:S02]  /*24d0*/  LEA R132, P5, R123, R4.reuse, 0x8 ;  /* 0x000000047b847211 */ /* 0x080fe400078a40ff */
[----:B--2---:R-:W-:Y:S01]  /*24e0*/  LOP3.LUT R138, R124, 0xf4, RZ, 0xfc, !PT ;  /* 0x000000f47c8a7812 */ /* 0x004fe200078efcff */
[----:B------:R2:W-:Y:S01]  /*24f0*/  STS.U16 [R168+UR5+0x8400], R190 ;  /* 0x008400bea8007988 */ /* 0x0005e20008000405 */
[C---:B------:R-:W-:Y:S01]  /*2500*/  LEA R124, P0, R139.reuse, R4, 0x8 ;  /* 0x000000048b7c7211 */ /* 0x040fe200078040ff */
[----:B---3--:R-:W-:-:S02]  /*2510*/  IMAD.SHL.U32 R136, R139, 0x80, RZ ;  /* 0x000000808b887824 */ /* 0x008fc400078e00ff */
[----:B------:R3:W-:Y:S01]  /*2520*/  STS.U16 [R168+UR5+0x8040], R126 ;  /* 0x0080407ea8007988 */ /* 0x0007e20008000405 */
[----:B-1----:R-:W-:Y:S01]  /*2530*/  IMAD.SHL.U32 R133, R123, 0x80, RZ ;  /* 0x000000807b857824 */ /* 0x002fe200078e00ff */
[----:B------:R-:W-:Y:S02]  /*2540*/  LEA.HI.X R123, R134, R5, RZ, 0x1, P6 ;  /* 0x00000005867b7211 */ /* 0x000fe400030f0cff */
[----:B------:R1:W-:Y:S01]  /*2550*/  STS.U16 [R168+UR5+0x800], R135 ;  /* 0x00080087a8007988 */ /* 0x0003e20008000405 */
[----:B--2---:R-:W-:Y:S01]  /*2560*/  IMAD.SHL.U32 R190, R251, 0x80, RZ ;  /* 0x00000080fbbe7824 */ /* 0x004fe200078e00ff */
[-C--:B------:R-:W-:Y:S02]  /*2570*/  LEA R134, P6, R125, R4.reuse, 0x8 ;  /* 0x000000047d867211 */ /* 0x080fe400078c40ff */
[----:B------:R2:W-:Y:S01]  /*2580*/  STS.U16 [R168+UR5+0x8640], R137 ;  /* 0x00864089a8007988 */ /* 0x0005e20008000405 */
[----:B---3--:R-:W-:Y:S01]  /*2590*/  LEA R126, P2, R251, R4, 0x8 ;  /* 0x00000004fb7e7211 */ /* 0x008fe200078440ff */
[----:B------:R-:W-:-:S02]  /*25a0*/  IMAD.SHL.U32 R139, R138, 0x80, RZ ;  /* 0x000000808a8b7824 */ /* 0x000fc400078e00ff */
[----:B-1----:R-:W-:Y:S01]  /*25b0*/  IMAD.SHL.U32 R135, R125, 0x80, RZ ;  /* 0x000000807d877824 */ /* 0x002fe200078e00ff */
[----:B------:R-:W-:Y:S01]  /*25c0*/  LEA.HI.X R125, R136, R5, RZ, 0x1, P0 ;  /* 0x00000005887d7211 */ /* 0x000fe200000f0cff */
[----:B------:R-:W-:Y:S01]  /*25d0*/  IMAD.WIDE.U32 R122, R150, 0x2, R122 ;  /* 0x00000002967a7825 */ /* 0x000fe200078e007a */
[----:B------:R-:W-:-:S03]  /*25e0*/  LEA R136, P0, R127, R4, 0x8 ;  /* 0x000000047f887211 */ /* 0x000fc600078040ff */
[----:B--2---:R-:W-:Y:S01]  /*25f0*/  IMAD.SHL.U32 R137, R127, 0x80, RZ ;  /* 0x000000807f897824 */ /* 0x004fe200078e00ff */
[-C--:B------:R-:W-:Y:S02]  /*2600*/  LEA.HI.X R127, R190, R5.reuse, RZ, 0x1, P2 ;  /* 0x00000005be7f7211 */ /* 0x080fe400010f0cff */
[----:B------:R-:W-:Y:S01]  /*2610*/  LEA R138, P2, R138, R4, 0x8 ;  /* 0x000000048a8a7211 */ /* 0x000fe200078440ff */
[----:B------:R-:W-:Y:S03]  /*2620*/  STS.U16 [R168+UR5+0x8840], R217 ;  /* 0x008840d9a8007988 */ /* 0x000fe60008000405 */
[----:B------:R-:W-:Y:S01]  /*2630*/  LEA.HI.X R139, R139, R5, RZ, 0x1, P2 ;  /* 0x000000058b8b7211 */ /* 0x000fe200010f0cff */
[----:B------:R-:W-:Y:S04]  /*2640*/  STS.U16 [R168+UR5+0xa40], R216 ;  /* 0x000a40d8a8007988 */ /* 0x000fe80008000405 */
        /* <DEDUP_REMOVED lines=128> */
[----:B----4-:R-:W-:Y:S04]  /*2e50*/  STS.U16 [R168+UR5+0xca00], R158 ;  /* 0x00ca009ea8007988 */ /* 0x010fe80008000405 */
[----:B------:R-:W-:Y:S04]  /*2e60*/  STS.U16 [R168+UR5+0x4c00], R157 ;  /* 0x004c009da8007988 */ /* 0x000fe80008000405 */
[----:B------:R-:W-:Y:S04]  /*2e70*/  STS.U16 [R168+UR5+0x4c40], R156 ;  /* 0x004c409ca8007988 */ /* 0x000fe80008000405 */
[----:B------:R-:W-:Y:S04]  /*2e80*/  STS.U16 [R168+UR5+0xcc00], R155 ;  /* 0x00cc009ba8007988 */ /* 0x000fe80008000405 */
[----:B------:R-:W-:Y:S04]  /*2e90*/  STS.U16 [R168+UR5+0xcc40], R159 ;  /* 0x00cc409fa8007988 */ /* 0x000fe80008000405 */
[----:B------:R-:W-:Y:S04]  /*2ea0*/  STS.U16 [R168+UR5+0x4e40], R162 ;  /* 0x004e40a2a8007988 */ /* 0x000fe80008000405 */
[----:B------:R1:W-:Y:S04]  /*2eb0*/  STS.U16 [R168+UR5+0x4e00], R161 ;  /* 0x004e00a1a8007988 */ /* 0x0003e80008000405 */
[----:B------:R-:W-:Y:S04]  /*2ec0*/  STS.U16 [R168+UR5+0xce40], R160 ;  /* 0x00ce40a0a8007988 */ /* 0x000fe80008000405 */
[----:B------:R-:W-:Y:S01]  /*2ed0*/  STS.U16 [R168+UR5+0xce00], R163 ;  /* 0x00ce00a3a8007988 */ /* 0x000fe20008000405 */
[----:B-1----:R-:W-:-:S03]  /*2ee0*/  IMAD.SHL.U32 R161, R3, 0x40, RZ ;  /* 0x0000004003a17824 */ /* 0x002fc600078e00ff */
[----:B------:R-:W-:Y:S04]  /*2ef0*/  STS.U16 [R168+UR5+0x5000], R164 ;  /* 0x005000a4a8007988 */ /* 0x000fe80008000405 */
[----:B------:R1:W-:Y:S04]  /*2f00*/  STS.U16 [R168+UR5+0x5040], R165 ;  /* 0x005040a5a8007988 */ /* 0x0003e80008000405 */
        /* <DEDUP_REMOVED lines=27> */
[----:B------:R2:W-:Y:S04]  /*30c0*/  STS.U16 [R168+UR5+0x5e00], R9 ;  /* 0x005e0009a8007988 */ /* 0x0005e80008000405 */
        /* <DEDUP_REMOVED lines=8> */
[----:B------:R0:W-:Y:S04]  /*3150*/  STS.U16 [R168+UR5+0xe240], R202 ;  /* 0x00e240caa8007988 */ /* 0x0001e80008000405 */
[----:B------:R0:W-:Y:S04]  /*3160*/  STS.U16 [R168+UR5+0xe200], R204 ;  /* 0x00e200cca8007988 */ /* 0x0001e80008000405 */
[----:B------:R-:W4:Y:S04]  /*3170*/  LDG.E.U16 R33, desc[UR12][R122.64] ;  /* 0x0000000c7a217981 */ /* 0x000f28000c1e1500 */
[----:B------:R-:W4:Y:S04]  /*3180*/  LDG.E.U16 R31, desc[UR12][R122.64+0x40] ;  /* 0x0000400c7a1f7981 */ /* 0x000f28000c1e1500 */
[----:B------:R-:W4:Y:S04]  /*3190*/  LDG.E.U16 R35, desc[UR12][R122.64+0x80] ;  /* 0x0000800c7a237981 */ /* 0x000f28000c1e1500 */
[----:B------:R2:W4:Y:S01]  /*31a0*/  LDG.E.U16 R37, desc[UR12][R122.64+0xc0] ;  /* 0x0000c00c7a257981 */ /* 0x000522000c1e1500 */
[----:B------:R-:W-:Y:S01]  /*31b0*/  LEA.HI.X R137, R137, R5, RZ, 0x1, P0 ;  /* 0x0000000589897211 */ /* 0x000fe200000f0cff */
[----:B------:R-:W-:Y:S01]  /*31c0*/  IMAD.WIDE.U32 R124, R150, 0x2, R124 ;  /* 0x00000002967c7825 */ /* 0x000fe200078e007c */
[----:B0-----:R-:W-:-:S03]  /*31d0*/  LEA R110, P0, R248, R110, 0x2 ;  /* 0x0000006ef86e7211 */ /* 0x001fc600078010ff */
[----:B-1----:R-:W-:Y:S01]  /*31e0*/  IMAD.SHL.U32 R165, R248, 0x2, RZ ;  /* 0x00000002f8a57824 */ /* 0x002fe200078e00ff */
[----:B------:R-:W4:Y:S01]  /*31f0*/  LDG.E.U16 R39, desc[UR12][R124.64] ;  /* 0x0000000c7c277981 */ /* 0x000f22000c1e1500 */
[----:B--2---:R-:W-:-:S03]  /*3200*/  LEA R122, P2, R3, UR6, 0x7 ;  /* 0x00000006037a7c11 */ /* 0x004fc6000f8438ff */
[----:B------:R-:W2:Y:S01]  /*3210*/  LDG.E.U16 R41, desc[UR12][R124.64+0x40] ;  /* 0x0000400c7c297981 */ /* 0x000ea2000c1e1500 */
[----:B------:R-:W-:Y:S01]  /*3220*/  LEA.HI.X R123, R161, UR7, RZ, 0x1, P2 ;  /* 0x00000007a17b7c11 */ /* 0x000fe200090f0cff */
[----:B------:R-:W0:Y:S02]  /*3230*/  LDCU.64 UR6, c[0x0][0x388] ;  /* 0x00007100ff0677ac */ /* 0x000e240008000a00 */
[----:B------:R-:W2:Y:S01]  /*3240*/  LDG.E.U16 R43, desc[UR12][R124.64+0x80] ;  /* 0x0000800c7c2b7981 */ /* 0x000ea2000c1e1500 */
[----:B------:R-:W-:Y:S01]  /*3250*/  LEA.HI.X R111, R165, R111, RZ, 0x1, P0 ;  /* 0x0000006fa56f7211 */ /* 0x000fe200000f0cff */
[----:B------:R-:W-:Y:S01]  /*3260*/  IMAD.SHL.U32 R160, R2, 0x40, RZ ;  /* 0x0000004002a07824 */ /* 0x000fe200078e00ff */
[-C--:B------:R-:W-:Y:S01]  /*3270*/  LEA.HI.X R129, R129, R5.reuse, RZ, 0x1, P3 ;  /* 0x0000000581817211 */ /* 0x080fe200018f0cff */
[----:B------:R1:W2:Y:S02]  /*3280*/  LDG.E.U16 R51, desc[UR12][R124.64+0xc0] ;  /* 0x0000c00c7c337981 */ /* 0x0002a4000c1e1500 */
[----:B------:R-:W-:Y:S01]  /*3290*/  IMAD.WIDE.U32 R128, R150, 0x2, R128 ;  /* 0x0000000296807825 */ /* 0x000fe200078e0080 */
[----:B------:R-:W-:-:S03]  /*32a0*/  LEA.HI.X R133, R133, R5, RZ, 0x1, P5 ;  /* 0x0000000585857211 */ /* 0x000fc600028f0cff */
[----:B------:R-:W-:Y:S01]  /*32b0*/  IMAD.SHL.U32 R158, R219, 0x40, RZ ;  /* 0x00000040db9e7824 */ /* 0x000fe200078e00ff */
[----:B------:R-:W2:Y:S01]  /*32c0*/  LDG.E.U16 R57, desc[UR12][R128.64] ;  /* 0x0000000c80397981 */ /* 0x000ea2000c1e1500 */
[----:B-1----:R-:W-:Y:S01]  /*32d0*/  LEA R124, P0, R2, UR8, 0x7 ;  /* 0x00000008027c7c11 */ /* 0x002fe2000f8038ff */
[----:B------:R-:W-:Y:S02]  /*32e0*/  IMAD.WIDE.U32 R126, R150, 0x2, R126 ;  /* 0x00000002967e7825 */ /* 0x000fe400078e007e */
[----:B------:R-:W2:Y:S01]  /*32f0*/  LDG.E.U16 R55, desc[UR12][R128.64+0x40] ;  /* 0x0000400c80377981 */ /* 0x000ea2000c1e1500 */
[----:B------:R-:W-:Y:S01]  /*3300*/  LEA.HI.X R125, R160, UR9, RZ, 0x1, P0 ;  /* 0x00000009a07d7c11 */ /* 0x000fe200080f0cff */
[----:B------:R-:W1:Y:S02]  /*3310*/  LDCU.64 UR8, c[0x0][0x388] ;  /* 0x00007100ff0877ac */ /* 0x000e640008000a00 */
[----:B------:R-:W2:Y:S04]  /*3320*/  LDG.E.U16 R59, desc[UR12][R128.64+0x80] ;  /* 0x0000800c803b7981 */ /* 0x000ea8000c1e1500 */
[----:B------:R0:W2:Y:S01]  /*3330*/  LDG.E.U16 R65, desc[UR12][R128.64+0xc0] ;  /* 0x0000c00c80417981 */ /* 0x0000a2000c1e1500 */
[----:B------:R-:W-:-:S03]  /*3340*/  IMAD.WIDE.U32 R132, R150, 0x2, R132 ;  /* 0x0000000296847825 */ /* 0x000fc600078e0084 */
[----:B------:R-:W2:Y:S01]  /*3350*/  LDG.E.U16 R47, desc[UR12][R126.64] ;  /* 0x0000000c7e2f7981 */ /* 0x000ea2000c1e1500 */
[----:B------:R-:W-:-:S03]  /*3360*/  IMAD.SHL.U32 R159, R0, 0x40, RZ ;  /* 0x00000040009f7824 */ /* 0x000fc600078e00ff */
[----:B------:R-:W2:Y:S01]  /*3370*/  LDG.E.U16 R49, desc[UR12][R126.64+0x40] ;  /* 0x0000400c7e317981 */ /* 0x000ea2000c1e1500 */
[----:B0-----:R-:W-:-:S03]  /*3380*/  LEA R128, P2, R219, UR6, 0x7 ;  /* 0x00000006db807c11 */ /* 0x001fc6000f8438ff */
[----:B------:R-:W2:Y:S01]  /*3390*/  LDG.E.U16 R45, desc[UR12][R126.64+0x80] ;  /* 0x0000800c7e2d7981 */ /* 0x000ea2000c1e1500 */
[----:B------:R-:W-:Y:S01]  /*33a0*/  LEA.HI.X R129, R158, UR7, RZ, 0x1, P2 ;  /* 0x000000079e817c11 */ /* 0x000fe200090f0cff */
[----:B------:R-:W0:Y:S02]  /*33b0*/  LDCU.64 UR6, c[0x0][0x388] ;  /* 0x00007100ff0677ac */ /* 0x000e240008000a00 */
[----:B------:R1:W2:Y:S01]  /*33c0*/  LDG.E.U16 R53, desc[UR12][R126.64+0xc0] ;  /* 0x0000c00c7e357981 */ /* 0x0002a2000c1e1500 */
[----:B------:R-:W-:Y:S02]  /*33d0*/  IMAD.SHL.U32 R157, R220, 0x40, RZ ;  /* 0x00000040dc9d7824 */ /* 0x000fe400078e00ff */
[----:B------:R-:W-:Y:S01]  /*33e0*/  IMAD.SHL.U32 R189, R114, 0x80, RZ ;  /* 0x0000008072bd7824 */ /* 0x000fe200078e00ff */
[----:B------:R-:W2:Y:S04]  /*33f0*/  LDG.E.U16 R69, desc[UR12][R132.64] ;  /* 0x0000000c84457981 */ /* 0x000ea8000c1e1500 */
[----:B------:R-:W2:Y:S01]  /*3400*/  LDG.E.U16 R75, desc[UR12][R132.64+0x40] ;  /* 0x0000400c844b7981 */ /* 0x000ea2000c1e1500 */
[----:B-1----:R-:W-:-:S03]  /*3410*/  LEA R126, P0, R0, UR10, 0x7 ;  /* 0x0000000a007e7c11 */ /* 0x002fc6000f8038ff */
[----:B------:R-:W2:Y:S01]  /*3420*/  LDG.E.U16 R73, desc[UR12][R132.64+0x80] ;  /* 0x0000800c84497981 */ /* 0x000ea2000c1e1500 */
[----:B------:R-:W-:Y:S01]  /*3430*/  LEA.HI.X R127, R159, UR11, RZ, 0x1, P0 ;  /* 0x0000000b9f7f7c11 */ /* 0x000fe200080f0cff */
[----:B------:R-:W-:Y:S02]  /*3440*/  IMAD.SHL.U32 R190, R115, 0x80, RZ ;  /* 0x0000008073be7824 */ /* 0x000fe400078e00ff */
[----:B------:R1:W2:Y:S01]  /*3450*/  LDG.E.U16 R83, desc[UR12][R132.64+0xc0] ;  /* 0x0000c00c84537981 */ /* 0x0002a2000c1e1500 */
[-C--:B------:R-:W-:Y:S02]  /*3460*/  LEA R114, P3, R114, R4.reuse, 0x8 ;  /* 0x0000000472727211 */ /* 0x080fe400078640ff */
[----:B------:R-:W-:Y:S01]  /*3470*/  LEA.HI.X R131, R131, R5, RZ, 0x1, P4 ;  /* 0x0000000583837211 */ /* 0x000fe200020f0cff */
[----:B------:R-:W-:Y:S01]  /*3480*/  IMAD.WIDE.U32 R136, R150, 0x2, R136 ;  /* 0x0000000296887825 */ /* 0x000fe200078e0088 */
[----:B------:R-:W-:Y:S01]  /*3490*/  LEA R4, P4, R115, R4, 0x8 ;  /* 0x0000000473047211 */ /* 0x000fe200078840ff */
[----:B------:R-:W0:Y:S01]  /*34a0*/  LDCU.64 UR10, c[0x0][0x388] ;  /* 0x00007100ff0a77ac */ /* 0x000e220008000a00 */
[----:B-1----:R-:W-:-:S02]  /*34b0*/  LEA R132, P0, R220, UR8, 0x7 ;  /* 0x00000008dc847c11 */ /* 0x002fc4000f8038ff */
[----:B------:R-:W2:Y:S01]  /*34c0*/  LDG.E.U16 R87, desc[UR12][R136.64] ;  /* 0x0000000c88577981 */ /* 0x000ea2000c1e1500 */
[-C--:B------:R-:W-:Y:S02]  /*34d0*/  LEA.HI.X R115, R189, R5.reuse, RZ, 0x1, P3 ;  /* 0x00000005bd737211 */ /* 0x080fe400018f0cff */
[----:B------:R-:W-:Y:S01]  /*34e0*/  LEA.HI.X R133, R157, UR9, RZ, 0x1, P0 ;  /* 0x000000099d857c11 */ /* 0x000fe200080f0cff */
[----:B------:R-:W1:Y:S01]  /*34f0*/  LDCU.64 UR8, c[0x0][0x388] ;  /* 0x00007100ff0877ac */ /* 0x000e620008000a00 */
[----:B------:R-:W-:Y:S01]  /*3500*/  LEA.HI.X R135, R135, R5, RZ, 0x1, P6 ;  /* 0x0000000587877211 */ /* 0x000fe200030f0cff */
[----:B------:R-:W-:Y:S01]  /*3510*/  IMAD.WIDE.U32 R114, R150, 0x2, R114 ;  /* 0x0000000296727825 */ /* 0x000fe200078e0072 */
[----:B------:R-:W2:Y:S03]  /*3520*/  LDG.E.U16 R85, desc[UR12][R136.64+0x40] ;  /* 0x0000400c88557981 */ /* 0x000ea6000c1e1500 */
[----:B------:R-:W-:Y:S01]  /*3530*/  IMAD.SHL.U32 R143, R222, 0x40, RZ ;  /* 0x00000040de8f7824 */ /* 0x000fe200078e00ff */
[----:B------:R-:W2:Y:S01]  /*3540*/  LDG.E.U16 R91, desc[UR12][R136.64+0x80] ;  /* 0x0000800c885b7981 */ /* 0x000ea2000c1e1500 */
[----:B------:R-:W-:-:S03]  /*3550*/  IMAD.WIDE.U32 R138, R150, 0x2, R138 ;  /* 0x00000002968a7825 */ /* 0x000fc600078e008a */
[----:B------:R0:W2:Y:S01]  /*3560*/  LDG.E.U16 R95, desc[UR12][R136.64+0xc0] ;  /* 0x0000c00c885f7981 */ /* 0x0000a2000c1e1500 */
[----:B------:R-:W-:-:S03]  /*3570*/  IMAD.WIDE.U32 R2, R167, 0x2, R110 ;  /* 0x00000002a7027825 */ /* 0x000fc600078e006e */
[----:B------:R-:W2:Y:S01]  /*3580*/  LDG.E.U16 R103, desc[UR12][R114.64] ;  /* 0x0000000c72677981 */ /* 0x000ea2000c1e1500 */
[----:B------:R-:W-:-:S03]  /*3590*/  IMAD.WIDE.U32 R134, R150, 0x2, R134 ;  /* 0x0000000296867825 */ /* 0x000fc600078e0086 */
[----:B------:R-:W2:Y:S01]  /*35a0*/  LDG.E.U16 R107, desc[UR12][R114.64+0x40] ;  /* 0x0000400c726b7981 */ /* 0x000ea2000c1e1500 */
[----:B0-----:R-:W-:Y:S01]  /*35b0*/  LEA R136, P2, R222, UR6, 0x7 ;  /* 0x00000006de887c11 */ /* 0x001fe2000f8438ff */
[----:B------:R-:W-:Y:S02]  /*35c0*/  IMAD.WIDE.U32 R116, R150, 0x2, R116 ;  /* 0x0000000296747825 */ /* 0x000fe400078e0074 */
[----:B------:R-:W2:Y:S01]  /*35d0*/  LDG.E.U16 R105, desc[UR12][R114.64+0x80] ;  /* 0x0000800c72697981 */ /* 0x000ea2000c1e1500 */
[----:B------:R-:W-:Y:S01]  /*35e0*/  LEA.HI.X R137, R143, UR7, RZ, 0x1, P2 ;  /* 0x000000078f897c11 */ /* 0x000fe200090f0cff */
[----:B------:R-:W-:Y:S02]  /*35f0*/  IMAD.WIDE.U32 R122, R167, 0x2, R122 ;  /* 0x00000002a77a7825 */ /* 0x000fe400078e007a */
[----:B------:R-:W2:Y:S01]  /*3600*/  LDG.E.U16 R109, desc[UR12][R114.64+0xc0] ;  /* 0x0000c00c726d7981 */ /* 0x000ea2000c1e1500 */
[----:B------:R-:W0:Y:S03]  /*3610*/  LDCU.64 UR6, c[0x0][0x388] ;  /* 0x00007100ff0677ac */ /* 0x000e260008000a00 */
[----:B------:R-:W2:Y:S04]  /*3620*/  LDG.E.U16 R93, desc[UR12][R138.64] ;  /* 0x0000000c8a5d7981 */ /* 0x000ea8000c1e1500 */
[----:B------:R-:W2:Y:S04]  /*3630*/  LDG.E.U16 R99, desc[UR12][R138.64+0x40] ;  /* 0x0000400c8a637981 */ /* 0x000ea8000c1e1500 */
[----:B------:R-:W2:Y:S04]  /*3640*/  LDG.E.U16 R97, desc[UR12][R138.64+0x80] ;  /* 0x0000800c8a617981 */ /* 0x000ea8000c1e1500 */
[----:B------:R0:W2:Y:S04]  /*3650*/  LDG.E.U16 R101, desc[UR12][R138.64+0xc0] ;  /* 0x0000c00c8a657981 */ /* 0x0000a8000c1e1500 */
[----:B------:R-:W2:Y:S04]  /*3660*/  LDG.E.U16 R111, desc[UR12][R2.64] ;  /* 0x0000000c026f7981 */ /* 0x000ea8000c1e1500 */
[----:B------:R1:W2:Y:S01]  /*3670*/  LDG.E.U16 R115, desc[UR12][R2.64+0x40] ;  /* 0x0000400c02737981 */ /* 0x0002a2000c1e1500 */
[----:B0-----:R-:W-:-:S03]  /*3680*/  IMAD.SHL.U32 R139, R221, 0x40, RZ ;  /* 0x00000040dd8b7824 */ /* 0x001fc600078e00ff */
[----:B------:R-:W2:Y:S04]  /*3690*/  LDG.E.U16 R81, desc[UR12][R134.64] ;  /* 0x0000000c86517981 */ /* 0x000ea8000c1e1500 */
[----:B------:R-:W2:Y:S01]  /*36a0*/  LDG.E.U16 R79, desc[UR12][R134.64+0x40] ;  /* 0x0000400c864f7981 */ /* 0x000ea2000c1e1500 */
[----:B-1----:R-:W-:-:S03]  /*36b0*/  IMAD.WIDE.U32 R2, R167, 0x2, R126 ;  /* 0x00000002a7027825 */ /* 0x002fc600078e007e */
[----:B------:R-:W2:Y:S04]  /*36c0*/  LDG.E.U16 R77, desc[UR12][R134.64+0x80] ;  /* 0x0000800c864d7981 */ /* 0x000ea8000c1e1500 */
[----:B------:R0:W2:Y:S01]  /*36d0*/  LDG.E.U16 R89, desc[UR12][R134.64+0xc0] ;  /* 0x0000c00c86597981 */ /* 0x0000a2000c1e1500 */
[----:B------:R-:W-:-:S03]  /*36e0*/  IMAD.SHL.U32 R149, R223, 0x40, RZ ;  /* 0x00000040df957824 */ /* 0x000fc600078e00ff */
[----:B------:R-:W2:Y:S01]  /*36f0*/  LDG.E.U16 R9, desc[UR12][R116.64] ;  /* 0x0000000c74097981 */ /* 0x000ea2000c1e1500 */
[----:B------:R-:W-:-:S03]  /*3700*/  IMAD.WIDE.U32 R118, R150, 0x2, R118 ;  /* 0x0000000296767825 */ /* 0x000fc600078e0076 */
[----:B------:R-:W2:Y:S01]  /*3710*/  LDG.E.U16 R11, desc[UR12][R116.64+0x40] ;  /* 0x0000400c740b7981 */ /* 0x000ea2000c1e1500 */
[----:B0-----:R-:W-:-:S03]  /*3720*/  LEA R134, P0, R221, UR14, 0x7 ;  /* 0x0000000edd867c11 */ /* 0x001fc6000f8038ff */
[----:B---3--:R-:W3:Y:S01]  /*3730*/  LDG.E.U16 R7, desc[UR12][R116.64+0x80] ;  /* 0x0000800c74077981 */ /* 0x008ee2000c1e1500 */
[C---:B------:R-:W-:Y:S01]  /*3740*/  IMAD.WIDE.U32 R120, R150.reuse, 0x2, R120 ;  /* 0x0000000296787825 */ /* 0x040fe200078e0078 */
[----:B------:R-:W-:Y:S01]  /*3750*/  LEA.HI.X R135, R139, UR15, RZ, 0x1, P0 ;  /* 0x0000000f8b877c11 */ /* 0x000fe200080f0cff */
[----:B------:R-:W0:Y:S01]  /*3760*/  LDCU.64 UR14, c[0x0][0x388] ;  /* 0x00007100ff0e77ac */ /* 0x000e220008000a00 */
[----:B------:R-:W2:Y:S01]  /*3770*/  LDG.E.U16 R17, desc[UR12][R116.64+0xc0] ;  /* 0x0000c00c74117981 */ /* 0x000ea2000c1e1500 */
[----:B------:R-:W-:-:S03]  /*3780*/  IMAD.WIDE.U32 R130, R150, 0x2, R130 ;  /* 0x0000000296827825 */ /* 0x000fc600078e0082 */
[----:B------:R-:W2:Y:S01]  /*3790*/  LDG.E.U16 R113, desc[UR12][R122.64] ;  /* 0x0000000c7a717981 */ /* 0x000ea2000c1e1500 */
[----:B------:R-:W-:-:S03]  /*37a0*/  IMAD.WIDE.U32 R124, R167, 0x2, R124 ;  /* 0x00000002a77c7825 */ /* 0x000fc600078e007c */
[----:B------:R-:W2:Y:S04]  /*37b0*/  LDG.E.U16 R127, desc[UR12][R2.64+0x40] ;  /* 0x0000400c027f7981 */ /* 0x000ea8000c1e1500 */
[----:B------:R-:W2:Y:S01]  /*37c0*/  LDG.E.U16 R117, desc[UR12][R122.64+0x40] ;  /* 0x0000400c7a757981 */ /* 0x000ea2000c1e1500 */
[----:B------:R-:W-:-:S03]  /*37d0*/  IMAD.WIDE.U32 R128, R167, 0x2, R128 ;  /* 0x00000002a7807825 */ /* 0x000fc600078e0080 */
[----:B------:R-:W2:Y:S04]  /*37e0*/  LDG.E.U16 R15, desc[UR12][R118.64] ;  /* 0x0000000c760f7981 */ /* 0x000ea8000c1e1500 */
[----:B------:R-:W2:Y:S04]  /*37f0*/  LDG.E.U16 R19, desc[UR12][R118.64+0x40] ;  /* 0x0000400c76137981 */ /* 0x000ea8000c1e1500 */
[----:B------:R1:W2:Y:S04]  /*3800*/  LDG.E.U16 R123, desc[UR12][R2.64] ;  /* 0x0000000c027b7981 */ /* 0x0002a8000c1e1500 */
[----:B------:R-:W2:Y:S04]  /*3810*/  LDG.E.U16 R13, desc[UR12][R118.64+0x80] ;  /* 0x0000800c760d7981 */ /* 0x000ea8000c1e1500 */
[----:B------:R-:W2:Y:S01]  /*3820*/  LDG.E.U16 R21, desc[UR12][R118.64+0xc0] ;  /* 0x0000c00c76157981 */ /* 0x000ea2000c1e1500 */
[----:B-1----:R-:W-:-:S03]  /*3830*/  LEA R2, P0, R223, UR8, 0x7 ;  /* 0x00000008df027c11 */ /* 0x002fc6000f8038ff */
[----:B------:R-:W2:Y:S01]  /*3840*/  LDG.E.U16 R25, desc[UR12][R120.64] ;  /* 0x0000000c78197981 */ /* 0x000ea2000c1e1500 */
[----:B------:R-:W-:Y:S01]  /*3850*/  LEA.HI.X R3, R149, UR9, RZ, 0x1, P0 ;  /* 0x0000000995037c11 */ /* 0x000fe200080f0cff */
[----:B------:R-:W1:Y:S02]  /*3860*/  LDCU.64 UR8, c[0x0][0x388] ;  /* 0x00007100ff0877ac */ /* 0x000e640008000a00 */
[----:B------:R-:W2:Y:S04]  /*3870*/  LDG.E.U16 R23, desc[UR12][R120.64+0x40] ;  /* 0x0000400c78177981 */ /* 0x000ea8000c1e1500 */
[----:B------:R-:W2:Y:S04]  /*3880*/  LDG.E.U16 R27, desc[UR12][R120.64+0x80] ;  /* 0x0000800c781b7981 */ /* 0x000ea8000c1e1500 */
[----:B------:R-:W2:Y:S04]  /*3890*/  LDG.E.U16 R29, desc[UR12][R120.64+0xc0] ;  /* 0x0000c00c781d7981 */ /* 0x000ea8000c1e1500 */
[----:B------:R-:W2:Y:S04]  /*38a0*/  LDG.E.U16 R61, desc[UR12][R130.64] ;  /* 0x0000000c823d7981 */ /* 0x000ea8000c1e1500 */
[----:B------:R-:W2:Y:S04]  /*38b0*/  LDG.E.U16 R63, desc[UR12][R130.64+0x40] ;  /* 0x0000400c823f7981 */ /* 0x000ea8000c1e1500 */
[----:B------:R-:W2:Y:S04]  /*38c0*/  LDG.E.U16 R67, desc[UR12][R130.64+0x80] ;  /* 0x0000800c82437981 */ /* 0x000ea8000c1e1500 */
[----:B------:R-:W2:Y:S04]  /*38d0*/  LDG.E.U16 R71, desc[UR12][R130.64+0xc0] ;  /* 0x0000c00c82477981 */ /* 0x000ea8000c1e1500 */
[----:B------:R-:W2:Y:S04]  /*38e0*/  LDG.E.U16 R119, desc[UR12][R124.64] ;  /* 0x0000000c7c777981 */ /* 0x000ea8000c1e1500 */
[----:B------:R-:W2:Y:S01]  /*38f0*/  LDG.E.U16 R121, desc[UR12][R124.64+0x40] ;  /* 0x0000400c7c797981 */ /* 0x000ea2000c1e1500 */
[----:B------:R-:W-:-:S03]  /*3900*/  IMAD.WIDE.U32 R132, R167, 0x2, R132 ;  /* 0x00000002a7847825 */ /* 0x000fc600078e0084 */
[----:B------:R-:W2:Y:S01]  /*3910*/  LDG.E.U16 R131, desc[UR12][R128.64+0x40] ;  /* 0x0000400c80837981 */ /* 0x000ea2000c1e1500 */
[----:B------:R-:W-:-:S03]  /*3920*/  LEA R140, P2, R225, UR6, 0x7 ;  /* 0x00000006e18c7c11 */ /* 0x000fc6000f8438ff */
[----:B------:R-:W2:Y:S04]  /*3930*/  LDG.E.U16 R147, desc[UR12][R132.64] ;  /* 0x0000000c84937981 */ /* 0x000ea8000c1e1500 */
[----:B------:R0:W2:Y:S04]  /*3940*/  LDG.E.U16 R125, desc[UR12][R128.64] ;  /* 0x0000000c807d7981 */ /* 0x0000a8000c1e1500 */
[----:B------:R1:W2:Y:S01]  /*3950*/  LDG.E.U16 R169, desc[UR12][R132.64+0x40] ;  /* 0x0000400c84a97981 */ /* 0x0002a2000c1e1500 */
[----:B0-----:R-:W-:-:S04]  /*3960*/  IMAD.WIDE.U32 R128, R167, 0x2, R134 ;  /* 0x00000002a7807825 */ /* 0x001fc800078e0086 */
[----:B------:R-:W-:-:S04]  /*3970*/  IMAD.WIDE.U32 R134, R167, 0x2, R136 ;  /* 0x00000002a7867825 */ /* 0x000fc800078e0088 */
[----:B------:R-:W-:Y:S01]  /*3980*/  IMAD.SHL.U32 R156, R226, 0x40, RZ ;  /* 0x00000040e29c7824 */ /* 0x000fe200078e00ff */
[----:B------:R-:W3:Y:S01]  /*3990*/  LDG.E.U16 R179, desc[UR12][R134.64] ;  /* 0x0000000c86b37981 */ /* 0x000ee2000c1e1500 */
[----:B------:R-:W-:Y:S02]  /*39a0*/  IMAD.SHL.U32 R137, R225, 0x40, RZ ;  /* 0x00000040e1897824 */ /* 0x000fe400078e00ff */
[----:B-1----:R-:W-:Y:S01]  /*39b0*/  IMAD.WIDE.U32 R132, R167, 0x2, R2 ;  /* 0x00000002a7847825 */ /* 0x002fe200078e0002 */
[----:B------:R0:W3:Y:S02]  /*39c0*/  LDG.E.U16 R183, desc[UR12][R134.64+0x40] ;  /* 0x0000400c86b77981 */ /* 0x0000e4000c1e1500 */
[----:B------:R-:W-:Y:S01]  /*39d0*/  LEA.HI.X R141, R137, UR7, RZ, 0x1, P2 ;  /* 0x00000007898d7c11 */ /* 0x000fe200090f0cff */
[----:B------:R-:W1:Y:S01]  /*39e0*/  LDCU.64 UR6, c[0x0][0x388] ;  /* 0x00007100ff0677ac */ /* 0x000e620008000a00 */
[C---:B------:R-:W-:Y:S01]  /*39f0*/  IMAD.SHL.U32 R3, R224.reuse, 0x40, RZ ;  /* 0x00000040e0037824 */ /* 0x040fe200078e00ff */
[----:B------:R-:W-:Y:S01]  /*3a00*/  LEA R224, P0, R224, UR10, 0x7 ;  /* 0x0000000ae0e07c11 */ /* 0x000fe2000f8038ff */
[----:B------:R-:W-:Y:S01]  /*3a10*/  IMAD.SHL.U32 R145, R228, 0x40, RZ ;  /* 0x00000040e4917824 */ /* 0x000fe200078e00ff */
[----:B------:R-:W-:Y:S01]  /*3a20*/  LEA.HI.X R5, R190, R5, RZ, 0x1, P4 ;  /* 0x00000005be057211 */ /* 0x000fe200020f0cff */
[----:B------:R-:W3:Y:S01]  /*3a30*/  LDG.E.U16 R185, desc[UR12][R132.64] ;  /* 0x0000000c84b97981 */ /* 0x000ee2000c1e1500 */
[----:B------:R-:W-:Y:S01]  /*3a40*/  LEA.HI.X R225, R3, UR11, RZ, 0x1, P0 ;  /* 0x0000000b03e17c11 */ /* 0x000fe200080f0cff */
[----:B------:R-:W-:Y:S01]  /*3a50*/  IMAD.SHL.U32 R155, R229, 0x40, RZ ;  /* 0x00000040e59b7824 */ /* 0x000fe200078e00ff */
[----:B0-----:R-:W-:Y:S01]  /*3a60*/  LEA R134, P0, R226, UR8, 0x7 ;  /* 0x00000008e2867c11 */ /* 0x001fe2000f8038ff */
[----:B------:R0:W3:Y:S01]  /*3a70*/  LDG.E.U16 R187, desc[UR12][R132.64+0x40] ;  /* 0x0000400c84bb7981 */ /* 0x0000e2000c1e1500 */
[----:B------:R-:W-:Y:S01]  /*3a80*/  IMAD.WIDE.U32 R4, R150, 0x2, R4 ;  /* 0x0000000296047825 */ /* 0x000fe200078e0004 */
[----:B------:R-:W5:Y:S01]  /*3a90*/  LDCU.64 UR10, c[0x0][0x388] ;  /* 0x00007100ff0a77ac */ /* 0x000f620008000a00 */
[----:B------:R-:W-:Y:S01]  /*3aa0*/  LEA.HI.X R135, R156, UR9, RZ, 0x1, P0 ;  /* 0x000000099c877c11 */ /* 0x000fe200080f0cff */
[----:B------:R-:W3:Y:S01]  /*3ab0*/  LDG.E.U16 R177, desc[UR12][R128.64] ;  /* 0x0000000c80b17981 */ /* 0x000ee2000c1e1500 */
[----:B------:R-:W5:Y:S03]  /*3ac0*/  LDCU.64 UR8, c[0x0][0x388] ;  /* 0x00007100ff0877ac */ /* 0x000f660008000a00 */
[----:B------:R4:W3:Y:S01]  /*3ad0*/  LDG.E.U16 R181, desc[UR12][R128.64+0x40] ;  /* 0x0000400c80b57981 */ /* 0x0008e2000c1e1500 */
[----:B-1----:R-:W-:Y:S01]  /*3ae0*/  LEA R152, P2, R228, UR6, 0x7 ;  /* 0x00000006e4987c11 */ /* 0x002fe2000f8438ff */
[----:B0-----:R-:W-:-:S02]  /*3af0*/  IMAD.WIDE.U32 R132, R167, 0x2, R134 ;  /* 0x00000002a7847825 */ /* 0x001fc400078e0086 */
[----:B------:R-:W3:Y:S01]  /*3b00*/  LDG.E.U16 R203, desc[UR12][R4.64] ;  /* 0x0000000c04cb7981 */ /* 0x000ee2000c1e1500 */
[----:B------:R-:W-:Y:S01]  /*3b10*/  LEA.HI.X R153, R145, UR7, RZ, 0x1, P2 ;  /* 0x0000000791997c11 */ /* 0x000fe200090f0cff */
[----:B------:R-:W0:Y:S01]  /*3b20*/  LDCU.64 UR6, c[0x0][0x388] ;  /* 0x00007100ff0677ac */ /* 0x000e220008000a00 */
[C---:B------:R-:W-:Y:S01]  /*3b30*/  IMAD.SHL.U32 R134, R227.reuse, 0x40, RZ ;  /* 0x00000040e3867824 */ /* 0x040fe200078e00ff */
[----:B------:R-:W-:Y:S01]  /*3b40*/  LEA R150, P0, R227, UR14, 0x7 ;  /* 0x0000000ee3967c11 */ /* 0x000fe2000f8038ff */
[C---:B------:R-:W-:Y:S01]  /*3b50*/  IMAD.WIDE.U32 R140, R167.reuse, 0x2, R140 ;  /* 0x00000002a78c7825 */ /* 0x040fe200078e008c */
[----:B----4-:R-:W4:Y:S03]  /*3b60*/  LDG.E.U16 R197, desc[UR12][R132.64] ;  /* 0x0000000c84c57981 */ /* 0x010f26000c1e1500 */
[----:B------:R-:W-:Y:S01]  /*3b70*/  IMAD.WIDE.U32 R128, R167, 0x2, R224 ;  /* 0x00000002a7807825 */ /* 0x000fe200078e00e0 */
[----:B------:R-:W-:Y:S01]  /*3b80*/  LEA.HI.X R151, R134, UR15, RZ, 0x1, P0 ;  /* 0x0000000f86977c11 */ /* 0x000fe200080f0cff */
[----:B------:R-:W4:Y:S01]  /*3b90*/  LDG.E.U16 R191, desc[UR12][R140.64] ;  /* 0x0000000c8cbf7981 */ /* 0x000f22000c1e1500 */
[----:B------:R-:W1:Y:S03]  /*3ba0*/  LDCU.64 UR14, c[0x0][0x388] ;  /* 0x00007100ff0e77ac */ /* 0x000e660008000a00 */
[----:B------:R-:W4:Y:S04]  /*3bb0*/  LDG.E.U16 R189, desc[UR12][R128.64] ;  /* 0x0000000c80bd7981 */ /* 0x000f28000c1e1500 */
[----:B------:R0:W4:Y:S01]  /*3bc0*/  LDG.E.U16 R193, desc[UR12][R128.64+0x40] ;  /* 0x0000400c80c17981 */ /* 0x000122000c1e1500 */
[----:B------:R-:W-:-:S03]  /*3bd0*/  IMAD.SHL.U32 R146, R231, 0x40, RZ ;  /* 0x00000040e7927824 */ /* 0x000fc600078e00ff */
[----:B------:R1:W4:Y:S01]  /*3be0*/  LDG.E.U16 R195, desc[UR12][R140.64+0x40] ;  /* 0x0000400c8cc37981 */ /* 0x000322000c1e1500 */
[----:B------:R-:W-:Y:S02]  /*3bf0*/  IMAD.SHL.U32 R135, R230, 0x40, RZ ;  /* 0x00000040e6877824 */ /* 0x000fe400078e00ff */
[----:B------:R-:W-:Y:S01]  /*3c00*/  IMAD.SHL.U32 R148, R232, 0x40, RZ ;  /* 0x00000040e8947824 */ /* 0x000fe200078e00ff */
[----:B-----5:R5:W4:Y:S01]  /*3c10*/  LDG.E.U16 R199, desc[UR12][R132.64+0x40] ;  /* 0x0000400c84c77981 */ /* 0x020b22000c1e1500 */
[----:B0-----:R-:W-:Y:S01]  /*3c20*/  LEA R128, P0, R229, UR8, 0x7 ;  /* 0x00000008e5807c11 */ /* 0x001fe2000f8038ff */
[----:B------:R-:W-:Y:S02]  /*3c30*/  IMAD.SHL.U32 R154, R238, 0x40, RZ ;  /* 0x00000040ee9a7824 */ /* 0x000fe400078e00ff */
[----:B------:R-:W4:Y:S01]  /*3c40*/  LDG.E.U16 R205, desc[UR12][R4.64+0x40] ;  /* 0x0000400c04cd7981 */ /* 0x000f22000c1e1500 */
[----:B------:R-:W-:Y:S01]  /*3c50*/  LEA.HI.X R129, R155, UR9, RZ, 0x1, P0 ;  /* 0x000000099b817c11 */ /* 0x000fe200080f0cff */
[----:B------:R-:W5:Y:S01]  /*3c60*/  LDCU.64 UR8, c[0x0][0x388] ;  /* 0x00007100ff0877ac */ /* 0x000f620008000a00 */
[C---:B-1----:R-:W-:Y:S01]  /*3c70*/  IMAD.WIDE.U32 R140, R167.reuse, 0x2, R150 ;  /* 0x00000002a78c7825 */ /* 0x042fe200078e0096 */
[----:B------:R-:W4:Y:S03]  /*3c80*/  LDG.E.U16 R207, desc[UR12][R4.64+0x80] ;  /* 0x0000800c04cf7981 */ /* 0x000f26000c1e1500 */
[C---:B------:R-:W-:Y:S01]  /*3c90*/  IMAD.WIDE.U32 R150, R167.reuse, 0x2, R152 ;  /* 0x00000002a7967825 */ /* 0x040fe200078e0098 */
[----:B------:R-:W-:Y:S01]  /*3ca0*/  LEA R230, P0, R230, UR10, 0x7 ;  /* 0x0000000ae6e67c11 */ /* 0x000fe2000f8038ff */
[----:B------:R-:W4:Y:S02]  /*3cb0*/  LDG.E.U16 R201, desc[UR12][R140.64] ;  /* 0x0000000c8cc97981 */ /* 0x000f24000c1e1500 */
[----:B------:R-:W-:Y:S01]  /*3cc0*/  IMAD.WIDE.U32 R152, R167, 0x2, R128 ;  /* 0x00000002a7987825 */ /* 0x000fe200078e0080 */
[----:B------:R-:W-:Y:S01]  /*3cd0*/  LEA R128, P2, R231, UR6, 0x7 ;  /* 0x00000006e7807c11 */ /* 0x000fe2000f8438ff */
[----:B------:R-:W4:Y:S03]  /*3ce0*/  LDG.E.U16 R213, desc[UR12][R150.64] ;  /* 0x0000000c96d57981 */ /* 0x000f26000c1e1500 */
[----:B------:R-:W-:Y:S01]  /*3cf0*/  LEA.HI.X R129, R146, UR7, RZ, 0x1, P2 ;  /* 0x0000000792817c11 */ /* 0x000fe200090f0cff */
[----:B------:R-:W0:Y:S01]  /*3d00*/  LDCU.64 UR6, c[0x0][0x388] ;  /* 0x00007100ff0677ac */ /* 0x000e220008000a00 */
[----:B------:R-:W-:Y:S01]  /*3d10*/  LEA.HI.X R231, R135, UR11, RZ, 0x1, P0 ;  /* 0x0000000b87e77c11 */ /* 0x000fe200080f0cff */
[----:B------:R1:W4:Y:S01]  /*3d20*/  LDG.E.U16 R215, desc[UR12][R150.64+0x40] ;  /* 0x0000400c96d77981 */ /* 0x000322000c1e1500 */
[----:B-----5:R-:W-:Y:S01]  /*3d30*/  LEA R132, P0, R232, UR8, 0x7 ;  /* 0x00000008e8847c11 */ /* 0x020fe2000f8038ff */
[----:B------:R-:W5:Y:S01]  /*3d40*/  LDCU.64 UR10, c[0x0][0x388] ;  /* 0x00007100ff0a77ac */ /* 0x000f620008000a00 */
[----:B------:R-:W-:Y:S01]  /*3d50*/  IMAD.SHL.U32 R144, R233, 0x40, RZ ;  /* 0x00000040e9907824 */ /* 0x000fe200078e00ff */
[----:B------:R0:W4:Y:S01]  /*3d60*/  LDG.E.U16 R211, desc[UR12][R140.64+0x40] ;  /* 0x0000400c8cd37981 */ /* 0x000122000c1e1500 */
[----:B------:R-:W-:Y:S01]  /*3d70*/  LEA.HI.X R133, R148, UR9, RZ, 0x1, P0 ;  /* 0x0000000994857c11 */ /* 0x000fe200080f0cff */
[----:B------:R-:W5:Y:S02]  /*3d80*/  LDCU.64 UR8, c[0x0][0x388] ;  /* 0x00007100ff0877ac */ /* 0x000f640008000a00 */
[----:B------:R-:W4:Y:S01]  /*3d90*/  LDG.E.U16 R217, desc[UR12][R152.64] ;  /* 0x0000000c98d97981 */ /* 0x000f22000c1e1500 */
[----:B-1----:R-:W-:-:S03]  /*3da0*/  IMAD.WIDE.U32 R150, R167, 0x2, R128 ;  /* 0x00000002a7967825 */ /* 0x002fc600078e0080 */
[----:B------:R1:W4:Y:S01]  /*3db0*/  LDG.E.U16 R219, desc[UR12][R152.64+0x40] ;  /* 0x0000400c98db7981 */ /* 0x000322000c1e1500 */
[----:B0-----:R-:W-:Y:S02]  /*3dc0*/  LEA R140, P0, R233, UR14, 0x7 ;  /* 0x0000000ee98c7c11 */ /* 0x001fe4000f8038ff */
[----:B------:R-:W-:Y:S01]  /*3dd0*/  LEA R128, P2, R238, UR6, 0x7 ;  /* 0x00000006ee807c11 */ /* 0x000fe2000f8438ff */
[----:B------:R-:W4:Y:S01]  /*3de0*/  LDG.E.U16 R225, desc[UR12][R150.64] ;  /* 0x0000000c96e17981 */ /* 0x000f22000c1e1500 */
[----:B------:R-:W-:Y:S01]  /*3df0*/  LEA.HI.X R141, R144, UR15, RZ, 0x1, P0 ;  /* 0x0000000f908d7c11 */ /* 0x000fe200080f0cff */
[C---:B------:R-:W-:Y:S01]  /*3e00*/  IMAD.WIDE.U32 R162, R167.reuse, 0x2, R132 ;  /* 0x00000002a7a27825 */ /* 0x040fe200078e0084 */
[----:B------:R-:W-:Y:S01]  /*3e10*/  LEA.HI.X R129, R154, UR7, RZ, 0x1, P2 ;  /* 0x000000079a817c11 */ /* 0x000fe200090f0cff */
[----:B------:R-:W0:Y:S01]  /*3e20*/  LDCU.64 UR6, c[0x0][0x388] ;  /* 0x00007100ff0677ac */ /* 0x000e220008000a00 */
[----:B------:R0:W4:Y:S01]  /*3e30*/  LDG.E.U16 R227, desc[UR12][R150.64+0x40] ;  /* 0x0000400c96e37981 */ /* 0x000122000c1e1500 */
[----:B-1----:R-:W-:Y:S01]  /*3e40*/  IMAD.WIDE.U32 R152, R167, 0x2, R140 ;  /* 0x00000002a7987825 */ /* 0x002fe200078e008c */
[C---:B-----5:R-:W-:Y:S01]  /*3e50*/  LEA R140, P2, R240.reuse, UR8, 0x7 ;  /* 0x00000008f08c7c11 */ /* 0x060fe2000f8438ff */
[----:B------:R-:W1:Y:S01]  /*3e60*/  LDCU.64 UR14, c[0x0][0x388] ;  /* 0x00007100ff0e77ac */ /* 0x000e620008000a00 */
[C---:B------:R-:W-:Y:S01]  /*3e70*/  LEA R132, P0, R239.reuse, UR10, 0x7 ;  /* 0x0000000aef847c11 */ /* 0x040fe2000f8038ff */
[----:B------:R-:W-:Y:S01]  /*3e80*/  IMAD.SHL.U32 R136, R239, 0x40, RZ ;  /* 0x00000040ef887824 */ /* 0x000fe200078e00ff */
[----:B------:R-:W5:Y:S01]  /*3e90*/  LDG.E.U16 R229, desc[UR12][R162.64] ;  /* 0x0000000ca2e57981 */ /* 0x000f62000c1e1500 */
[----:B0-----:R-:W-:-:S03]  /*3ea0*/  IMAD.SHL.U32 R150, R240, 0x40, RZ ;  /* 0x00000040f0967824 */ /* 0x001fc600078e00ff */
[----:B------:R-:W-:Y:S01]  /*3eb0*/  LEA.HI.X R133, R136, UR11, RZ, 0x1, P0 ;  /* 0x0000000b88857c11 */ /* 0x000fe200080f0cff */
[----:B------:R-:W0:Y:S01]  /*3ec0*/  LDCU.64 UR10, c[0x0][0x388] ;  /* 0x00007100ff0a77ac */ /* 0x000e220008000a00 */
[----:B------:R-:W-:Y:S01]  /*3ed0*/  IMAD.WIDE.U32 R170, R167, 0x2, R128 ;  /* 0x00000002a7aa7825 */ /* 0x000fe200078e0080 */
[----:B------:R-:W4:Y:S01]  /*3ee0*/  LDG.E.U16 R239, desc[UR12][R152.64+0x40] ;  /* 0x0000400c98ef7981 */ /* 0x000f22000c1e1500 */
[----:B------:R-:W-:Y:S01]  /*3ef0*/  LEA.HI.X R141, R150, UR9, RZ, 0x1, P2 ;  /* 0x00000009968d7c11 */ /* 0x000fe200090f0cff */
[----:B------:R-:W0:Y:S01]  /*3f00*/  LDCU.64 UR8, c[0x0][0x388] ;  /* 0x00007100ff0877ac */ /* 0x000e220008000a00 */
[----:B------:R-:W-:Y:S01]  /*3f10*/  LEA R128, P0, R241, UR6, 0x7 ;  /* 0x00000006f1807c11 */ /* 0x000fe2000f8038ff */
[C---:B------:R-:W-:Y:S01]  /*3f20*/  IMAD.WIDE.U32 R230, R167.reuse, 0x2, R230 ;  /* 0x00000002a7e67825 */ /* 0x040fe200078e00e6 */
[----:B------:R0:W4:Y:S03]  /*3f30*/  LDG.E.U16 R233, desc[UR12][R162.64+0x40] ;  /* 0x0000400ca2e97981 */ /* 0x000126000c1e1500 */
[----:B------:R-:W-:Y:S01]  /*3f40*/  IMAD.WIDE.U32 R172, R167, 0x2, R140 ;  /* 0x00000002a7ac7825 */ /* 0x000fe200078e008c */
[----:B------:R-:W4:Y:S03]  /*3f50*/  LDG.E.U16 R221, desc[UR12][R230.64] ;  /* 0x0000000ce6dd7981 */ /* 0x000f26000c1e1500 */
[----:B------:R-:W-:Y:S01]  /*3f60*/  IMAD.SHL.U32 R141, R241, 0x40, RZ ;  /* 0x00000040f18d7824 */ /* 0x000fe200078e00ff */
[----:B------:R-:W4:Y:S04]  /*3f70*/  LDG.E.U16 R223, desc[UR12][R230.64+0x40] ;  /* 0x0000400ce6df7981 */ /* 0x000f28000c1e1500 */
[----:B------:R-:W-:Y:S01]  /*3f80*/  LEA.HI.X R129, R141, UR7, RZ, 0x1, P0 ;  /* 0x000000078d817c11 */ /* 0x000fe200080f0cff */
[----:B------:R-:W1:Y:S01]  /*3f90*/  LDCU.64 UR6, c[0x0][0x388] ;  /* 0x00007100ff0677ac */ /* 0x000e620008000a00 */
[----:B------:R-:W-:Y:S01]  /*3fa0*/  IMAD.WIDE.U32 R132, R167, 0x2, R132 ;  /* 0x00000002a7847825 */ /* 0x000fe200078e0084 */
[C---:B0-----:R-:W-:Y:S01]  /*3fb0*/  LEA R162, P0, R242.reuse, UR10, 0x7 ;  /* 0x0000000af2a27c11 */ /* 0x041fe2000f8038ff */
[----:B------:R-:W4:Y:S04]  /*3fc0*/  LDG.E.U16 R251, desc[UR12][R170.64] ;  /* 0x0000000caafb7981 */ /* 0x000f28000c1e1500 */
[----:B------:R0:W4:Y:S04]  /*3fd0*/  LDG.E.U16 R231, desc[UR12][R152.64] ;  /* 0x0000000c98e77981 */ /* 0x000128000c1e1500 */
[----:B------:R1:W4:Y:S04]  /*3fe0*/  LDG.E.U16 R6, desc[UR12][R170.64+0x40] ;  /* 0x0000400caa067981 */ /* 0x000328000c1e1500 */
[----:B------:R-:W4:Y:S01]  /*3ff0*/  LDG.E.U16 R241, desc[UR12][R132.64] ;  /* 0x0000000c84f17981 */ /* 0x000f22000c1e1500 */
[----:B0-----:R-:W-:-:S03]  /*4000*/  IMAD.SHL.U32 R153, R242, 0x40, RZ ;  /* 0x00000040f2997824 */ /* 0x001fc600078e00ff */
[----:B------:R0:W4:Y:S01]  /*4010*/  LDG.E.U16 R8, desc[UR12][R132.64+0x40] ;  /* 0x0000400c84087981 */ /* 0x000122000c1e1500 */
[----:B-1----:R-:W-:Y:S01]  /*4020*/  IMAD.WIDE.U32 R170, R167, 0x2, R128 ;  /* 0x00000002a7aa7825 */ /* 0x002fe200078e0080 */
[----:B------:R-:W-:Y:S02]  /*4030*/  LEA.HI.X R163, R153, UR11, RZ, 0x1, P0 ;  /* 0x0000000b99a37c11 */ /* 0x000fe400080f0cff */
[----:B------:R1:W4:Y:S01]  /*4040*/  LDG.E.U16 R209, desc[UR12][R4.64+0xc0] ;  /* 0x0000c00c04d17981 */ /* 0x000322000c1e1500 */
[----:B------:R-:W-:Y:S01]  /*4050*/  LEA R128, P0, R243, UR8, 0x7 ;  /* 0x00000008f3807c11 */ /* 0x000fe2000f8038ff */
[----:B------:R-:W-:Y:S01]  /*4060*/  IMAD.SHL.U32 R140, R244, 0x40, RZ ;  /* 0x00000040f48c7824 */ /* 0x000fe200078e00ff */
[----:B------:R-:W1:Y:S01]  /*4070*/  LDCU.64 UR10, c[0x0][0x388] ;  /* 0x00007100ff0a77ac */ /* 0x000e620008000a00 */
[----:B------:R-:W-:Y:S01]  /*4080*/  IMAD.SHL.U32 R151, R245, 0x40, RZ ;  /* 0x00000040f5977824 */ /* 0x000fe200078e00ff */
[----:B------:R-:W4:Y:S01]  /*4090*/  LDG.E.U16 R14, desc[UR12][R170.64+0x40] ;  /* 0x0000400caa0e7981 */ /* 0x000f22000c1e1500 */
[----:B0-----:R-:W-:-:S02]  /*40a0*/  IMAD.SHL.U32 R132, R243, 0x40, RZ ;  /* 0x00000040f3847824 */ /* 0x001fc400078e00ff */
[----:B------:R-:W-:Y:S01]  /*40b0*/  IMAD.WIDE.U32 R162, R167, 0x2, R162 ;  /* 0x00000002a7a27825 */ /* 0x000fe200078e00a2 */
[----:B------:R-:W4:Y:S02]  /*40c0*/  LDG.E.U16 R243, desc[UR12][R170.64] ;  /* 0x0000000caaf37981 */ /* 0x000f24000c1e1500 */
[----:B------:R-:W-:Y:S01]  /*40d0*/  LEA.HI.X R129, R132, UR9, RZ, 0x1, P0 ;  /* 0x0000000984817c11 */ /* 0x000fe200080f0cff */
[----:B------:R-:W0:Y:S01]  /*40e0*/  LDCU.64 UR8, c[0x0][0x388] ;  /* 0x00007100ff0877ac */ /* 0x000e220008000a00 */
[----:B-1----:R-:W-:Y:S01]  /*40f0*/  LEA R4, P0, R244, UR6, 0x7 ;  /* 0x00000006f4047c11 */ /* 0x002fe2000f8038ff */
[----:B------:R-:W4:Y:S03]  /*4100*/  LDG.E.U16 R16, desc[UR12][R162.64] ;  /* 0x0000000ca2107981 */ /* 0x000f26000c1e1500 */
[----:B------:R-:W-:Y:S01]  /*4110*/  LEA.HI.X R5, R140, UR7, RZ, 0x1, P0 ;  /* 0x000000078c057c11 */ /* 0x000fe200080f0cff */
[----:B------:R-:W1:Y:S01]  /*4120*/  LDCU.64 UR6, c[0x0][0x388] ;  /* 0x00007100ff0677ac */ /* 0x000e620008000a00 */
[----:B------:R-:W-:Y:S01]  /*4130*/  LEA R174, P0, R245, UR14, 0x7 ;  /* 0x0000000ef5ae7c11 */ /* 0x000fe2000f8038ff */
[----:B------:R0:W4:Y:S03]  /*4140*/  LDG.E.U16 R18, desc[UR12][R162.64+0x40] ;  /* 0x0000400ca2127981 */ /* 0x000126000c1e1500 */
[----:B------:R-:W-:Y:S01]  /*4150*/  LEA.HI.X R175, R151, UR15, RZ, 0x1, P0 ;  /* 0x0000000f97af7c11 */ /* 0x000fe200080f0cff */
[----:B------:R-:W1:Y:S01]  /*4160*/  LDCU.64 UR14, c[0x0][0x388] ;  /* 0x00007100ff0e77ac */ /* 0x000e620008000a00 */
[C---:B------:R-:W-:Y:S01]  /*4170*/  IMAD.WIDE.U32 R128, R167.reuse, 0x2, R128 ;  /* 0x00000002a7807825 */ /* 0x040fe200078e0080 */
[----:B------:R-:W4:Y:S03]  /*4180*/  LDG.E.U16 R10, desc[UR12][R172.64] ;  /* 0x0000000cac0a7981 */ /* 0x000f26000c1e1500 */
[C---:B------:R-:W-:Y:S01]  /*4190*/  IMAD.SHL.U32 R2, R246.reuse, 0x40, RZ ;  /* 0x00000040f6027824 */ /* 0x040fe200078e00ff */
[----:B0-----:R-:W-:Y:S01]  /*41a0*/  LEA R162, P0, R246, UR10, 0x7 ;  /* 0x0000000af6a27c11 */ /* 0x001fe2000f8038ff */
[----:B------:R-:W4:Y:S01]  /*41b0*/  LDG.E.U16 R20, desc[UR12][R128.64] ;  /* 0x0000000c80147981 */ /* 0x000f22000c1e1500 */
[----:B------:R-:W-:-:S02]  /*41c0*/  IMAD.WIDE.U32 R170, R167, 0x2, R4 ;  /* 0x00000002a7aa7825 */ /* 0x000fc400078e0004 */
[----:B------:R-:W-:Y:S01]  /*41d0*/  LEA.HI.X R163, R2, UR11, RZ, 0x1, P0 ;  /* 0x0000000b02a37c11 */ /* 0x000fe200080f0cff */
[----:B------:R1:W4:Y:S01]  /*41e0*/  LDG.E.U16 R22, desc[UR12][R128.64+0x40] ;  /* 0x0000400c80167981 */ /* 0x000322000c1e1500 */
[C---:B------:R-:W-:Y:S01]  /*41f0*/  IMAD.SHL.U32 R152, R236.reuse, 0x40, RZ ;  /* 0x00000040ec987824 */ /* 0x040fe200078e00ff */
[----:B------:R-:W-:Y:S01]  /*4200*/  LEA R4, P0, R236, UR8, 0x7 ;  /* 0x00000008ec047c11 */ /* 0x000fe2000f8038ff */
[----:B------:R-:W-:Y:S01]  /*4210*/  IMAD.SHL.U32 R142, R234, 0x40, RZ ;  /* 0x00000040ea8e7824 */ /* 0x000fe200078e00ff */
[----:B------:R0:W4:Y:S01]  /*4220*/  LDG.E.U16 R12, desc[UR12][R172.64+0x40] ;  /* 0x0000400cac0c7981 */ /* 0x000122000c1e1500 */
[----:B------:R-:W-:Y:S01]  /*4230*/  IMAD.SHL.U32 R0, R235, 0x40, RZ ;  /* 0x00000040eb007824 */ /* 0x000fe200078e00ff */
[----:B------:R-:W-:Y:S01]  /*4240*/  LEA.HI.X R5, R152, UR9, RZ, 0x1, P0 ;  /* 0x0000000998057c11 */ /* 0x000fe200080f0cff */
[----:B------:R-:W-:Y:S01]  /*4250*/  IMAD.SHL.U32 R133, R237, 0x40, RZ ;  /* 0x00000040ed857824 */ /* 0x000fe200078e00ff */
[----:B------:R-:W4:Y:S01]  /*4260*/  LDG.E.U16 R245, desc[UR12][R170.64] ;  /* 0x0000000caaf57981 */ /* 0x000f22000c1e1500 */
[----:B-1----:R-:W-:-:S03]  /*4270*/  LEA R128, P2, R234, UR6, 0x7 ;  /* 0x00000006ea807c11 */ /* 0x002fc6000f8438ff */
[----:B------:R1:W5:Y:S01]  /*4280*/  LDG.E.U16 R24, desc[UR12][R170.64+0x40] ;  /* 0x0000400caa187981 */ /* 0x000362000c1e1500 */
[----:B------:R-:W-:Y:S01]  /*4290*/  LEA.HI.X R129, R142, UR7, RZ, 0x1, P2 ;  /* 0x000000078e817c11 */ /* 0x000fe200090f0cff */
[----:B0-----:R-:W-:Y:S01]  /*42a0*/  IMAD.WIDE.U32 R172, R167, 0x2, R162 ;  /* 0x00000002a7ac7825 */ /* 0x001fe200078e00a2 */
[----:B------:R-:W-:Y:S02]  /*42b0*/  LEA R162, P0, R235, UR16, 0x7 ;  /* 0x00000010eba27c11 */ /* 0x000fe4000f8038ff */
[----:B-1----:R-:W-:Y:S01]  /*42c0*/  LEA R170, P2, R237, UR14, 0x7 ;  /* 0x0000000eedaa7c11 */ /* 0x002fe2000f8438ff */
[----:B------:R-:W-:Y:S01]  /*42d0*/  IMAD.WIDE.U32 R174, R167, 0x2, R174 ;  /* 0x00000002a7ae7825 */ /* 0x000fe200078e00ae */
[----:B------:R-:W-:Y:S01]  /*42e0*/  LEA.HI.X R163, R0, UR17, RZ, 0x1, P0 ;  /* 0x0000001100a37c11 */ /* 0x000fe200080f0cff */
[----:B------:R-:W5:Y:S01]  /*42f0*/  LDG.E.U16 R235, desc[UR12][R172.64] ;  /* 0x0000000caceb7981 */ /* 0x000f62000c1e1500 */
[----:B------:R-:W-:Y:S01]  /*4300*/  LEA.HI.X R171, R133, UR15, RZ, 0x1, P2 ;  /* 0x0000000f85ab7c11 */ /* 0x000fe200090f0cff */
[----:B------:R-:W-:-:S02]  /*4310*/  IMAD.WIDE.U32 R4, R167, 0x2, R4 ;  /* 0x00000002a7047825 */ /* 0x000fc400078e0004 */
[----:B------:R-:W5:Y:S02]  /*4320*/  LDG.E.U16 R26, desc[UR12][R174.64] ;  /* 0x0000000cae1a7981 */ /* 0x000f64000c1e1500 */
[C---:B------:R-:W-:Y:S02]  /*4330*/  IMAD.WIDE.U32 R128, R167.reuse, 0x2, R128 ;  /* 0x00000002a7807825 */ /* 0x040fe400078e0080 */
[----:B------:R-:W5:Y:S02]  /*4340*/  LDG.E.U16 R28, desc[UR12][R174.64+0x40] ;  /* 0x0000400cae1c7981 */ /* 0x000f64000c1e1500 */
[C---:B------:R-:W-:Y:S02]  /*4350*/  IMAD.WIDE.U32 R162, R167.reuse, 0x2, R162 ;  /* 0x00000002a7a27825 */ /* 0x040fe400078e00a2 */
[----:B------:R-:W5:Y:S02]  /*4360*/  LDG.E.U16 R237, desc[UR12][R172.64+0x40] ;  /* 0x0000400caced7981 */ /* 0x000f64000c1e1500 */
[----:B------:R-:W-:-:S02]  /*4370*/  IMAD.WIDE.U32 R170, R167, 0x2, R170 ;  /* 0x00000002a7aa7825 */ /* 0x000fc400078e00aa */
[----:B------:R-:W5:Y:S04]  /*4380*/  LDG.E.U16 R167, desc[UR12][R4.64+0x40] ;  /* 0x0000400c04a77981 */ /* 0x000f68000c1e1500 */
[----:B------:R-:W5:Y:S04]  /*4390*/  LDG.E.U16 R175, desc[UR12][R4.64] ;  /* 0x0000000c04af7981 */ /* 0x000f68000c1e1500 */
[----:B------:R-:W5:Y:S04]  /*43a0*/  LDG.E.U16 R30, desc[UR12][R128.64] ;  /* 0x0000000c801e7981 */ /* 0x000f68000c1e1500 */
[----:B------:R-:W5:Y:S04]  /*43b0*/  LDG.E.U16 R32, desc[UR12][R128.64+0x40] ;  /* 0x0000400c80207981 */ /* 0x000f68000c1e1500 */
[----:B------:R-:W5:Y:S04]  /*43c0*/  LDG.E.U16 R173, desc[UR12][R162.64] ;  /* 0x0000000ca2ad7981 */ /* 0x000f68000c1e1500 */
[----:B------:R-:W5:Y:S04]  /*43d0*/  LDG.E.U16 R34, desc[UR12][R162.64+0x40] ;  /* 0x0000400ca2227981 */ /* 0x000f68000c1e1500 */
[----:B------:R-:W5:Y:S04]  /*43e0*/  LDG.E.U16 R36, desc[UR12][R170.64] ;  /* 0x0000000caa247981 */ /* 0x000f68000c1e1500 */
[----:B------:R-:W5:Y:S01]  /*43f0*/  LDG.E.U16 R38, desc[UR12][R170.64+0x40] ;  /* 0x0000400caa267981 */ /* 0x000f62000c1e1500 */
[----:B------:R-:W-:Y:S01]  /*4400*/  LOP3.LUT P2, RZ, R247, 0x7f, RZ, 0xc0, !PT ;  /* 0x0000007ff7ff7812 */ /* 0x000fe2000784c0ff */
[----:B------:R-:W-:Y:S01]  /*4410*/  UMOV UR8, 0x1 ;  /* 0x0000000100087882 */ /* 0x000fe20000000000 */
[----:B------:R-:W-:-:S11]  /*4420*/  SHF.R.U32.HI R40, RZ, 0x5, R247 ;  /* 0x00000005ff287819 */ /* 0x000fd600000116f7 */
[----:B------:R-:W-:-:S05]  /*4430*/  VOTEU.ALL UP0, P2 ;  /* 0x0000000000ff7886 */ /* 0x000fca0001000000 */
[----:B------:R-:W-:-:S04]  /*4440*/  @!UP0 UIADD3 UR8, UPT, UPT, -UR8, 0x100000, URZ ;  /* 0x0010000008088890 */ /* 0x000fc8000fffe1ff */
[----:B------:R-:W-:Y:S02]  /*4450*/  @!UP0 USHF.L.U32 UR9, UR8, 0xb, URZ ;  /* 0x0000000b08098899 */ /* 0x000fe400080006ff */
[----:B------:R-:W-:Y:S01]  /*4460*/  @!UP0 USHF.L.U32 UR8, UR8, 0x1, URZ ;  /* 0x0000000108088899 */ /* 0x000fe200080006ff */
[----:B------:R-:W-:Y:S01]  /*4470*/  VOTEU.ALL UP1, P2 ;  /* 0x0000000000ff7886 */ /* 0x000fe20001020000 */
[----:B------:R-:W-:Y:S01]  /*4480*/  R2UR UR6, R40 ;  /* 0x00000000280672ca */ /* 0x000fe200000e0000 */
[----:B--2---:R0:W-:Y:S04]  /*4490*/  STS.U16 [R168+UR5+0x6400], R9 ;  /* 0x00640009a8007988 */ /* 0x0041e80008000405 */
[----:B------:R0:W-:Y:S04]  /*44a0*/  STS.U16 [R168+UR5+0x6440], R11 ;  /* 0x0064400ba8007988 */ /* 0x0001e80008000405 */
[----:B---3--:R0:W-:Y:S04]  /*44b0*/  STS.U16 [R168+UR5+0xe400], R7 ;  /* 0x00e40007a8007988 */ /* 0x0081e80008000405 */
[----:B------:R0:W-:Y:S04]  /*44c0*/  STS.U16 [R168+UR5+0xe440], R17 ;  /* 0x00e44011a8007988 */ /* 0x0001e80008000405 */
        /* <DEDUP_REMOVED lines=49> */
[----:B----4-:R0:W-:Y:S04]  /*47e0*/  STS.U16 [R168+UR5+0x7e00], R205 ;  /* 0x007e00cda8007988 */ /* 0x0101e80008000405 */
        /* <DEDUP_REMOVED lines=36> */
[----:B-----5:R0:W-:Y:S04]  /*4a30*/  STS.U16 [R168+UR5+0x12240], R229 ;  /* 0x012240e5a8007988 */ /* 0x0201e80008000405 */
        /* <DEDUP_REMOVED lines=28> */
[----:B------:R0:W-:Y:S01]  /*4c00*/  STS.U16 [R168+UR5+0x13e00], R38 ;  /* 0x013e0026a8007988 */ /* 0x0001e20008000405 */
[----:B------:R1:W-:Y:S06]  /*4c10*/  MEMBAR.ALL.CTA ;  /* 0x0000000000007992 */ /* 0x0003ec0000008000 */
[----:B-1----:R-:W-:Y:S04]  /*4c20*/  FENCE.VIEW.ASYNC.S ;  /* 0x00000000000073c6 */ /* 0x002fe80000000000 */
[----:B------:R-:W1:Y:S02]  /*4c30*/  FENCE.VIEW.ASYNC.S ;  /* 0x00000000000073c6 */ /* 0x000e640000000000 */
[----:B-1----:R0:W1:Y:S01]  /*4c40*/  @!UP1 SYNCS.EXCH.64 URZ, [UR5+0x14000], UR8 ;  /* 0x0140000805ff95b2 */ /* 0x0020620008000100 */
[----:B------:R-:W-:Y:S01]  /*4c50*/  UISETP.NE.U32.AND UP0, UPT, UR6, URZ, UPT ;  /* 0x000000ff0600728c */ /* 0x000fe2000bf05070 */
[----:B------:R-:W-:-:S02]  /*4c60*/  R2UR UR7, R218 ;  /* 0x00000000da0772ca */ /* 0x000fc400000e0000 */
[----:B------:R-:W-:Y:S01]  /*4c70*/  LOP3.LUT R4, R247, 0x7f, RZ, 0xc0, !PT ;  /* 0x0000007ff7047812 */ /* 0x000fe200078ec0ff */
[----:B-1----:R-:W-:Y:S06]  /*4c80*/  BAR.SYNC.DEFER_BLOCKING 0x0 ;  /* 0x0000000000007b1d */ /* 0x002fec0000010000 */
[----:B0-----:R-:W-:Y:S06]  /*4c90*/  BRA.U UP0, `(.L_x_6) ;  /* 0x0000000500687547 */ /* 0x001fec000b800000 */
[----:B------:R-:W-:Y:S02]  /*4ca0*/  USHF.R.U32.HI UR10, URZ, 0x4, UR5 ;  /* 0x00000004ff0a7899 */ /* 0x000fe40008011605 */
[----:B------:R-:W-:Y:S02]  /*4cb0*/  UIADD3 UR9, UPT, UPT, UR5, 0x10000, URZ ;  /* 0x0001000005097890 */ /* 0x000fe4000fffe0ff */
[----:B------:R-:W-:Y:S02]  /*4cc0*/  USGXT.U32 UR10, UR10, 0xe ;  /* 0x0000000e0a0a789a */ /* 0x000fe40008000000 */
[----:B------:R-:W-:Y:S02]  /*4cd0*/  USHF.R.U32.HI UR9, URZ, 0x4, UR9 ;  /* 0x00000004ff097899 */ /* 0x000fe40008011609 */
[----:B------:R-:W-:Y:S02]  /*4ce0*/  UIADD3 UR44, UP0, UPT, UR10, 0x2, URZ ;  /* 0x000000020a2c7890 */ /* 0x000fe4000ff1e0ff */
[----:B------:R-:W-:Y:S01]  /*4cf0*/  USGXT.U32 UR42, UR9, 0xe ;  /* 0x0000000e092a789a */ /* 0x000fe20008000000 */
[----:B------:R-:W-:Y:S01]  /*4d00*/  UMOV UR8, URZ ;  /* 0x000000ff00087c82 */ /* 0x000fe20008000000 */
[----:B------:R-:W-:Y:S01]  /*4d10*/  UMOV UR11, URZ ;  /* 0x000000ff000b7c82 */ /* 0x000fe20008000000 */
[----:B------:R-:W-:-:S02]  /*4d20*/  UIADD3.X UR45, UPT, UPT, UR8, 0x40004040, URZ, UP0, !UPT ;  /* 0x40004040082d7890 */ /* 0x000fc400087fe4ff */
[----:B------:R-:W-:Y:S02]  /*4d30*/  UIADD3 UR48, UP0, UPT, UR42, 0x80, URZ ;  /* 0x000000802a307890 */ /* 0x000fe4000ff1e0ff */
[----:B------:R-:W-:Y:S02]  /*4d40*/  UIADD3.64 UR52, UPT, UPT, UR44, 0x2, URZ ;  /* 0x000000022c347897 */ /* 0x000fe4000fffe0ff */
[----:B------:R-:W-:Y:S02]  /*4d50*/  UIADD3.X UR49, UPT, UPT, UR11, 0x40004040, URZ, UP0, !UPT ;  /* 0x400040400b317890 */ /* 0x000fe400087fe4ff */
[----:B------:R-:W-:Y:S02]  /*4d60*/  UIADD3.64 UR54, UPT, UPT, UR44, 0x4, URZ ;  /* 0x000000042c367897 */ /* 0x000fe4000fffe0ff */
[----:B------:R-:W-:Y:S02]  /*4d70*/  UIADD3.64 UR66, UPT, UPT, UR48, 0x80, URZ ;  /* 0x0000008030427897 */ /* 0x000fe4000fffe0ff */
[----:B------:R-:W-:Y:S01]  /*4d80*/  UIADD3.64 UR70, UPT, UPT, UR48, 0x100, URZ ;  /* 0x0000010030467897 */ /* 0x000fe2000fffe0ff */
[----:B------:R-:W-:Y:S01]  /*4d90*/  UMOV UR34, 0x0 ;  /* 0x0000000000227882 */ /* 0x000fe20000000000 */
[----:B------:R-:W-:Y:S01]  /*4da0*/  UMOV UR35, 0x8110490 ;  /* 0x0811049000237882 */ /* 0x000fe20000000000 */
[----:B------:R-:W-:Y:S01]  /*4db0*/  UMOV UR11, 0x40004040 ;  /* 0x40004040000b7882 */ /* 0x000fe20000000000 */
[----:B------:R-:W-:Y:S01]  /*4dc0*/  UMOV UR43, 0x40004040 ;  /* 0x40004040002b7882 */ /* 0x000fe20000000000 */
[----:B------:R-:W-:Y:S01]  /*4dd0*/  UMOV UR28, 0x0 ;  /* 0x00000000001c7882 */ /* 0x000fe20000000000 */
[----:B------:R-:W-:Y:S01]  /*4de0*/  UMOV UR29, 0x8110490 ;  /* 0x08110490001d7882 */ /* 0x000fe20000000000 */
[----:B------:R-:W-:Y:S01]  /*4df0*/  UMOV UR32, 0x0 ;  /* 0x0000000000207882 */ /* 0x000fe20000000000 */
[----:B------:R-:W-:Y:S01]  /*4e00*/  UMOV UR33, 0x8110490 ;  /* 0x0811049000217882 */ /* 0x000fe20000000000 */
[----:B------:R0:W-:Y:S01]  /*4e10*/  UTCHMMA gdesc[UR10], gdesc[UR42], tmem[UR7], tmem[UR34], idesc[UR35], !UPT ;  /* 0x00ff222a0a0075ea */ /* 0x0001e2000f800007 */
[----:B------:R-:W-:-:S02]  /*4e20*/  UIADD3.64 UR56, UPT, UPT, UR44, 0x7fe, URZ ;  /* 0x000007fe2c387897 */ /* 0x000fc4000fffe0ff */
[----:B------:R-:W-:Y:S01]  /*4e30*/  UTCHMMA gdesc[UR44], gdesc[UR48], tmem[UR7], tmem[UR28], idesc[UR29], UPT ;  /* 0x00ff1c302c0075ea */ /* 0x000fe2000b800007 */
[----:B------:R-:W-:Y:S01]  /*4e40*/  UMOV UR20, 0x0 ;  /* 0x0000000000147882 */ /* 0x000fe20000000000 */
[----:B------:R-:W-:Y:S01]  /*4e50*/  UMOV UR21, 0x8110490 ;  /* 0x0811049000157882 */ /* 0x000fe20000000000 */
[----:B------:R1:W-:Y:S01]  /*4e60*/  UTCHMMA gdesc[UR52], gdesc[UR66], tmem[UR7], tmem[UR32], idesc[UR33], UPT ;  /* 0x00ff2042340075ea */ /* 0x0003e2000b800007 */
[----:B------:R-:W-:Y:S01]  /*4e70*/  UIADD3.64 UR58, UPT, UPT, UR44, 0x800, URZ ;  /* 0x000008002c3a7897 */ /* 0x000fe2000fffe0ff */
[----:B------:R2:W-:Y:S01]  /*4e80*/  UTCHMMA gdesc[UR54], gdesc[UR70], tmem[UR7], tmem[UR20], idesc[UR21], UPT ;  /* 0x00ff1446360075ea */ /* 0x0005e2000b800007 */
[----:B------:R-:W-:Y:S02]  /*4e90*/  UIADD3.64 UR60, UPT, UPT, UR44, 0x802, URZ ;  /* 0x000008022c3c7897 */ /* 0x000fe4000fffe0ff */
[----:B0-----:R-:W-:Y:S02]  /*4ea0*/  UIADD3.64 UR34, UPT, UPT, UR48, 0x180, URZ ;  /* 0x0000018030227897 */ /* 0x001fe4000fffe0ff */
[----:B------:R-:W-:-:S02]  /*4eb0*/  UIADD3.64 UR62, UPT, UPT, UR44, 0x804, URZ ;  /* 0x000008042c3e7897 */ /* 0x000fc4000fffe0ff */
[----:B------:R-:W-:Y:S02]  /*4ec0*/  UIADD3 UR77, UPT, UPT, UR7, 0x40, URZ ;  /* 0x00000040074d7890 */ /* 0x000fe4000fffe0ff */
[----:B-1----:R-:W-:Y:S02]  /*4ed0*/  UIADD3.64 UR52, UPT, UPT, UR48, 0x200, URZ ;  /* 0x0000020030347897 */ /* 0x002fe4000fffe0ff */
[----:B------:R-:W-:Y:S02]  /*4ee0*/  UIADD3.64 UR32, UPT, UPT, UR48, 0x280, URZ ;  /* 0x0000028030207897 */ /* 0x000fe4000fffe0ff */
[----:B--2---:R-:W-:Y:S02]  /*4ef0*/  UIADD3.64 UR54, UPT, UPT, UR48, 0x300, URZ ;  /* 0x0000030030367897 */ /* 0x004fe4000fffe0ff */
[----:B------:R-:W-:Y:S02]  /*4f00*/  UIADD3.64 UR64, UPT, UPT, UR44, 0x3fe, URZ ;  /* 0x000003fe2c407897 */ /* 0x000fe4000fffe0ff */
[----:B------:R-:W-:-:S02]  /*4f10*/  UIADD3 UR76, UPT, UPT, UR7, 0x40, URZ ;  /* 0x00000040074c7890 */ /* 0x000fc4000fffe0ff */
[----:B------:R-:W-:Y:S01]  /*4f20*/  UIADD3.64 UR68, UPT, UPT, UR44, 0x400, URZ ;  /* 0x000004002c447897 */ /* 0x000fe2000fffe0ff */
[----:B------:R-:W-:Y:S01]  /*4f30*/  UMOV UR26, 0x0 ;  /* 0x00000000001a7882 */ /* 0x000fe20000000000 */
[----:B------:R-:W-:Y:S01]  /*4f40*/  UMOV UR27, 0x8110490 ;  /* 0x08110490001b7882 */ /* 0x000fe20000000000 */
[----:B------:R-:W-:Y:S02]  /*4f50*/  UIADD3 UR75, UPT, UPT, UR7, 0x40, URZ ;  /* 0x00000040074b7890 */ /* 0x000fe4000fffe0ff */
[----:B------:R0:W-:Y:S01]  /*4f60*/  UTCHMMA gdesc[UR56], gdesc[UR34], tmem[UR7], tmem[UR26], idesc[UR27], UPT ;  /* 0x00ff1a22380075ea */ /* 0x0001e2000b800007 */
[----:B------:R-:W-:Y:S02]  /*4f70*/  UIADD3.64 UR10, UPT, UPT, UR44, 0x402, URZ ;  /* 0x000004022c0a7897 */ /* 0x000fe4000fffe0ff */
[----:B------:R-:W-:Y:S02]  /*4f80*/  UIADD3 UR74, UPT, UPT, UR7, 0x40, URZ ;  /* 0x00000040074a7890 */ /* 0x000fe4000fffe0ff */
[----:B------:R-:W-:Y:S01]  /*4f90*/  UIADD3.64 UR28, UPT, UPT, UR44, 0x404, URZ ;  /* 0x000004042c1c7897 */ /* 0x000fe2000fffe0ff */
[----:B------:R-:W-:Y:S01]  /*4fa0*/  UMOV UR14, 0x0 ;  /* 0x00000000000e7882 */ /* 0x000fe20000000000 */
[----:B------:R-:W-:Y:S01]  /*4fb0*/  UMOV UR15, 0x8110490 ;  /* 0x08110490000f7882 */ /* 0x000fe20000000000 */
[----:B------:R-:W-:-:S02]  /*4fc0*/  UIADD3 UR73, UPT, UPT, UR7, 0x40, URZ ;  /* 0x0000004007497890 */ /* 0x000fc4000fffe0ff */
[----:B------:R1:W-:Y:S01]  /*4fd0*/  UTCHMMA gdesc[UR58], gdesc[UR52], tmem[UR7], tmem[UR14], idesc[UR15], UPT ;  /* 0x00ff0e343a0075ea */ /* 0x0003e2000b800007 */
[----:B------:R-:W-:Y:S01]  /*4fe0*/  UIADD3.64 UR20, UPT, UPT, UR44, 0xbfe, URZ ;  /* 0x00000bfe2c147897 */ /* 0x000fe2000fffe0ff */
[----:B------:R-:W-:Y:S01]  /*4ff0*/  UMOV UR24, 0x0 ;  /* 0x0000000000187882 */ /* 0x000fe20000000000 */
[----:B------:R-:W-:Y:S01]  /*5000*/  UMOV UR25, 0x8110490 ;  /* 0x0811049000197882 */ /* 0x000fe20000000000 */
[----:B------:R-:W-:Y:S02]  /*5010*/  UIADD3 UR72, UPT, UPT, UR7, 0x40, URZ ;  /* 0x0000004007487890 */ /* 0x000fe4000fffe0ff */
[----:B------:R1:W-:Y:S01]  /*5020*/  UTCHMMA gdesc[UR60], gdesc[UR32], tmem[UR7], tmem[UR24], idesc[UR25], UPT ;  /* 0x00ff18203c0075ea */ /* 0x0003e2000b800007 */
[----:B0-----:R-:W-:Y:S01]  /*5030*/  UIADD3.64 UR56, UPT, UPT, UR44, 0xc00, URZ ;  /* 0x00000c002c387897 */ /* 0x001fe2000fffe0ff */
[----:B------:R-:W-:Y:S01]  /*5040*/  UMOV UR38, 0x0 ;  /* 0x0000000000267882 */ /* 0x000fe20000000000 */
[----:B------:R-:W-:Y:S01]  /*5050*/  UMOV UR39, 0x8110490 ;  /* 0x0811049000277882 */ /* 0x000fe20000000000 */
[----:B------:R-:W-:-:S02]  /*5060*/  UIADD3 UR9, UPT, UPT, UR7, 0x40, URZ ;  /* 0x0000004007097890 */ /* 0x000fc4000fffe0ff */
[----:B------:R1:W-:Y:S01]  /*5070*/  UTCHMMA gdesc[UR62], gdesc[UR54], tmem[UR7], tmem[UR38], idesc[UR39], UPT ;  /* 0x00ff26363e0075ea */ /* 0x0003e2000b800007 */
[----:B------:R-:W-:Y:S01]  /*5080*/  UIADD3.64 UR26, UPT, UPT, UR44, 0xc02, URZ ;  /* 0x00000c022c1a7897 */ /* 0x000fe2000fffe0ff */
[----:B------:R-:W-:Y:S01]  /*5090*/  UMOV UR22, 0x0 ;  /* 0x0000000000167882 */ /* 0x000fe20000000000 */
[----:B------:R-:W-:Y:S01]  /*50a0*/  UMOV UR23, 0x8110490 ;  /* 0x0811049000177882 */ /* 0x000fe20000000000 */
[----:B------:R-:W-:Y:S01]  /*50b0*/  UIADD3 UR8, UPT, UPT, UR7, 0x40, URZ ;  /* 0x0000004007087890 */ /* 0x000fe2000fffe0ff */
[----:B------:R1:W-:Y:S01]  /*50c0*/  UTCHMMA gdesc[UR64], gdesc[UR42], tmem[UR77], tmem[UR22], idesc[UR23], !UPT ;  /* 0x00ff162a400075ea */ /* 0x0003e2000f80004d */
[----:B------:R-:W-:Y:S01]  /*50d0*/  UIADD3.64 UR44, UPT, UPT, UR44, 0xc04, URZ ;  /* 0x00000c042c2c7897 */ /* 0x000fe2000fffe0ff */
[----:B------:R-:W-:Y:S01]  /*50e0*/  UMOV UR16, 0x0 ;  /* 0x0000000000107882 */ /* 0x000fe20000000000 */
[----:B------:R-:W-:Y:S01]  /*50f0*/  UMOV UR17, 0x8110490 ;  /* 0x0811049000117882 */ /* 0x000fe20000000000 */
[----:B------:R-:W-:Y:S01]  /*5100*/  UMOV UR18, 0x0 ;  /* 0x0000000000127882 */ /* 0x000fe20000000000 */
[----:B------:R-:W-:Y:S01]  /*5110*/  UMOV UR19, 0x8110490 ;  /* 0x0811049000137882 */ /* 0x000fe20000000000 */
[----:B------:R-:W-:Y:S01]  /*5120*/  UMOV UR36, 0x0 ;  /* 0x0000000000247882 */ /* 0x000fe20000000000 */
[----:B------:R-:W-:Y:S01]  /*5130*/  UMOV UR37, 0x8110490 ;  /* 0x0811049000257882 */ /* 0x000fe20000000000 */
[----:B------:R1:W-:Y:S01]  /*5140*/  UTCHMMA gdesc[UR68], gdesc[UR48], tmem[UR76], tmem[UR16], idesc[UR17], UPT ;  /* 0x00ff1030440075ea */ /* 0x0003e2000b80004c */
        /* <DEDUP_REMOVED lines=12> */
[----:B------:R1:W-:Y:S01]  /*5210*/  UTCHMMA gdesc[UR26], gdesc[UR32], tmem[UR9], tmem[UR46], idesc[UR47], UPT ;  /* 0x00ff2e201a0075ea */ /* 0x0003e2000b800009 */
[----:B------:R1:W-:Y:S01]  /*5220*/  UTCHMMA gdesc[UR44], gdesc[UR54], tmem[UR8], tmem[UR50], idesc[UR51], UPT ;  /* 0x00ff32362c0075ea */ /* 0x0003e2000b800008 */
[----:B------:R-:W-:Y:S01]  /*5230*/  NOP ;  /* 0x0000000000007918 */ /* 0x000fe20000000000 */
.L_x_6:
[----:B------:R-:W-:Y:S02]  /*5240*/  ELECT P0, URZ, PT ;  /* 0x0000000000ff782f */ /* 0x000fe40003800000 */
[----:B------:R-:W-:Y:S01]  /*5250*/  SHF.R.S32.HI R162, RZ, 0x3, R247 ;  /* 0x00000003ffa27819 */ /* 0x000fe200000114f7 */
[----:B-1----:R-:W-:Y:S01]  /*5260*/  UIADD3 UR8, UPT, UPT, UR5, 0x14000, URZ ;  /* 0x0001400005087890 */ /* 0x002fe2000fffe0ff */
[----:B------:R-:W-:Y:S01]  /*5270*/  ISETP.LT.U32.AND P0, PT, R4, 0x20, P0 ;  /* 0x000000200400780c */ /* 0x000fe20000701070 */
[----:B------:R-:W-:Y:S01]  /*5280*/  UMOV UR9, URZ ;  /* 0x000000ff00097c82 */ /* 0x000fe20008000000 */
[----:B------:R-:W-:-:S04]  /*5290*/  USHF.L.U32 UR6, UR6, 0x15, URZ ;  /* 0x0000001506067899 */ /* 0x000fc800080006ff */
[----:B------:R-:W-:-:S04]  /*52a0*/  ULOP3.LUT UR6, UR6, 0x600000, URZ, 0xc0, !UPT ;  /* 0x0060000006067892 */ /* 0x000fc8000f8ec0ff */
[----:B------:R-:W-:-:S03]  /*52b0*/  UIADD3 UR6, UPT, UPT, UR7, UR6, URZ ;  /* 0x0000000607067290 */ /* 0x000fc6000fffe0ff */
[----:B------:R-:W-:Y:S01]  /*52c0*/  VOTEU.ANY UP0, P0 ;  /* 0x0000000000ff7886 */ /* 0x000fe20000000100 */
[----:B------:R-:W-:-:S04]  /*52d0*/  VOTEU.ANY UP1, P0 ;  /* 0x0000000000ff7886 */ /* 0x000fc80000020100 */
[----:B------:R-:W-:Y:S02]  /*52e0*/  @UP0 UMOV UR8, UR8 ;  /* 0x0000000800080c82 */ /* 0x000fe40008000000 */
[----:B------:R0:W-:Y:S01]  /*52f0*/  @UP1 UTCBAR [UR8], URZ ;  /* 0x000000ff080013e9 */ /* 0x0001e200080000ff */
[----:B------:R-:W-:Y:S06]  /*5300*/  BAR.SYNC.DEFER_BLOCKING 0x0 ;  /* 0x0000000000007b1d */ /* 0x000fec0000010000 */
[----:B------:R-:W1:Y:S02]  /*5310*/  SYNCS.PHASECHK.TRANS64.TRYWAIT P0, [UR5+0x14000], RZ ;  /* 0x014000ffff0075a7 */ /* 0x000e640008001105 */
[----:B01----:R-:W-:Y:S05]  /*5320*/  @!P0 BRA `(.L_x_7) ;  /* 0x0000002800708947 */ /* 0x003fea0003800000 */
.L_x_11:
[----:B------:R-:W-:Y:S01]  /*5330*/  BAR.SYNC.DEFER_BLOCKING 0x0 ;  /* 0x0000000000007b1d */ /* 0x000fe20000010000 */
[C---:B------:R-:W-:Y:S01]  /*5340*/  LOP3.LUT R147, R247.reuse, 0x7, RZ, 0xc0, !PT ;  /* 0x00000007f7937812 */ /* 0x040fe200078ec0ff */
[C---:B------:R-:W-:Y:S01]  /*5350*/  IMAD.SHL.U32 R138, R247.reuse, 0x10, RZ ;  /* 0x00000010f78a7824 */ /* 0x040fe200078e00ff */
[----:B------:R-:W-:Y:S02]  /*5360*/  LOP3.LUT R164, R247, 0x60, RZ, 0xc0, !PT ;  /* 0x00000060f7a47812 */ /* 0x000fe400078ec0ff */
[----:B------:R-:W-:Y:S01]  /*5370*/  SGXT R162, R162, 0x1 ;  /* 0x00000001a2a2781a */ /* 0x000fe20000000200 */
[----:B------:R-:W0:Y:S01]  /*5380*/  LDCU.64 UR10, c[0x0][0x390] ;  /* 0x00007200ff0a77ac */ /* 0x000e220008000a00 */
[----:B------:R-:W-:Y:S01]  /*5390*/  LOP3.LUT R138, R138, 0x7f0, RZ, 0xc0, !PT ;  /* 0x000007f08a8a7812 */ /* 0x000fe200078ec0ff */
[----:B------:R-:W1:Y:S01]  /*53a0*/  LDTM.x128 R4, tmem[UR6] ;  /* 0x00000006000479ee */ /* 0x000e6200083c0000 */
[----:B------:R-:W-:Y:S01]  /*53b0*/  IMAD R163, R164, 0x4, R147 ;  /* 0x00000004a4a37824 */ /* 0x000fe200078e0293 */
[----:B------:R-:W-:Y:S01]  /*53c0*/  LOP3.LUT R164, R249, 0x2040, R162, 0xf8, !PT ;  /* 0x00002040f9a47812 */ /* 0x000fe200078ef8a2 */
[----:B------:R-:W-:Y:S01]  /*53d0*/  IMAD.SHL.U32 R162, R247, 0x8, RZ ;  /* 0x00000008f7a27824 */ /* 0x000fe200078e00ff */
[----:B------:R-:W-:Y:S01]  /*53e0*/  SHF.R.U32.HI R169, RZ, 0x5, R247 ;  /* 0x00000005ffa97819 */ /* 0x000fe200000116f7 */
[----:B------:R-:W-:Y:S01]  /*53f0*/  IMAD.SHL.U32 R163, R163, 0x10, RZ ;  /* 0x00000010a3a37824 */ /* 0x000fe200078e00ff */
[----:B------:R-:W2:Y:S01]  /*5400*/  LDCU.64 UR28, c[0x0][0x390] ;  /* 0x00007200ff1c77ac */ /* 0x000ea20008000a00 */
[----:B------:R-:W-:Y:S01]  /*5410*/  IMAD R147, R147, 0x800, R138 ;  /* 0x0000080093937824 */ /* 0x000fe200078e028a */
[----:B------:R-:W-:-:S02]  /*5420*/  LOP3.LUT R138, R162, 0x80, RZ, 0xc0, !PT ;  /* 0x00000080a28a7812 */ /* 0x000fc400078ec0ff */
[----:B------:R-:W-:Y:S01]  /*5430*/  LOP3.LUT R163, R164, R163, RZ, 0x3c, !PT ;  /* 0x000000a3a4a37212 */ /* 0x000fe200078e3cff */
[----:B------:R-:W3:Y:S01]  /*5440*/  LDCU.64 UR30, c[0x0][0x390] ;  /* 0x00007200ff1e77ac */ /* 0x000ee20008000a00 */
[----:B------:R-:W-:Y:S02]  /*5450*/  LOP3.LUT R164, R147, 0x10, RZ, 0x3c, !PT ;  /* 0x0000001093a47812 */ /* 0x000fe400078e3cff */
[----:B------:R-:W-:Y:S01]  /*5460*/  IADD3 R138, PT, PT, R163, UR5, R138 ;  /* 0x00000005a38a7c10 */ /* 0x000fe2000fffe08a */
[----:B------:R-:W4:Y:S01]  /*5470*/  LDCU.64 UR32, c[0x0][0x390] ;  /* 0x00007200ff2077ac */ /* 0x000f220008000a00 */
[C---:B------:R-:W-:Y:S01]  /*5480*/  LOP3.LUT R163, R147.reuse, 0x20, RZ, 0x3c, !PT ;  /* 0x0000002093a37812 */ /* 0x040fe200078e3cff */
[----:B------:R-:W1:Y:S01]  /*5490*/  @!P2 SYNCS.CCTL.IV [UR5+0x14000] ;  /* 0x01400000ff00a9b1 */ /* 0x000e620008000005 */
[C---:B------:R-:W-:Y:S01]  /*54a0*/  LOP3.LUT R162, R147.reuse, 0x30, RZ, 0x3c, !PT ;  /* 0x0000003093a27812 */ /* 0x040fe200078e3cff */
[----:B------:R-:W-:Y:S01]  /*54b0*/  NOP ;  /* 0x0000000000007918 */ /* 0x000fe20000000000 */
[C---:B------:R-:W-:Y:S01]  /*54c0*/  LOP3.LUT R166, R147.reuse, 0x40, RZ, 0x3c, !PT ;  /* 0x0000004093a67812 */ /* 0x040fe200078e3cff */
[----:B------:R-:W5:Y:S01]  /*54d0*/  LDCU.64 UR34, c[0x0][0x390] ;  /* 0x00007200ff2277ac */ /* 0x000f620008000a00 */
[C---:B------:R-:W-:Y:S01]  /*54e0*/  LOP3.LUT R168, R147.reuse, 0x50, RZ, 0x3c, !PT ;  /* 0x0000005093a87812 */ /* 0x040fe200078e3cff */
[----:B-1----:R-:W-:Y:S01]  /*54f0*/  STS.128 [R147+UR5], R4 ;  /* 0x0000000493007988 */ /* 0x002fe20008000c05 */
[C---:B------:R-:W-:Y:S01]  /*5500*/  LOP3.LUT R167, R147.reuse, 0x60, RZ, 0x3c, !PT ;  /* 0x0000006093a77812 */ /* 0x040fe200078e3cff */
[----:B------:R-:W1:Y:S01]  /*5510*/  LDCU.64 UR36, c[0x0][0x390] ;  /* 0x00007200ff2477ac */ /* 0x000e620008000a00 */
[----:B------:R-:W-:Y:S01]  /*5520*/  LOP3.LUT R241, R147, 0x70, RZ, 0x3c, !PT ;  /* 0x0000007093f17812 */ /* 0x000fe200078e3cff */
[----:B------:R-:W-:Y:S01]  /*5530*/  STS.128 [R164+UR5], R8 ;  /* 0x00000008a4007988 */ /* 0x000fe20008000c05 */
[----:B------:R-:W0:Y:S03]  /*5540*/  LDCU.64 UR38, c[0x0][0x390] ;  /* 0x00007200ff2677ac */ /* 0x000e260008000a00 */
        /* <DEDUP_REMOVED lines=11> */
[----:B------:R-:W0:Y:S01]  /*5600*/  LDCU.64 UR18, c[0x0][0x390] ;  /* 0x00007200ff1277ac */ /* 0x000e220008000a00 */
[----:B------:R-:W-:Y:S06]  /*5610*/  BAR.SYNC.DEFER_BLOCKING 0x0 ;  /* 0x0000000000007b1d */ /* 0x000fec0000010000 */
[----:B------:R-:W0:Y:S01]  /*5620*/  LDCU.64 UR20, c[0x0][0x390] ;  /* 0x00007200ff1477ac */ /* 0x000e220008000a00 */
[----:B------:R-:W0:Y:S01]  /*5630*/  LDCU.64 UR16, c[0x0][0x390] ;  /* 0x00007200ff1077ac */ /* 0x000e220008000a00 */
[----:B------:R-:W0:Y:S01]  /*5640*/  LDCU.64 UR8, c[0x0][0x390] ;  /* 0x00007200ff0877ac */ /* 0x000e220008000a00 */
[----:B------:R-:W0:Y:S01]  /*5650*/  LDCU.64 UR14, c[0x0][0x390] ;  /* 0x00007200ff0e77ac */ /* 0x000e220008000a00 */
[----:B------:R-:W0:Y:S01]  /*5660*/  LDCU.64 UR44, c[0x0][0x390] ;  /* 0x00007200ff2c77ac */ /* 0x000e220008000a00 */
[----:B------:R-:W0:Y:S04]  /*5670*/  LDSM.16.M88.4 R32, [R138] ;  /* 0x000000008a20783b */ /* 0x000e280000000200 */
[----:B------:R-:W-:Y:S04]  /*5680*/  LDSM.16.M88.4 R20, [R138+0x100] ;  /* 0x000100008a14783b */ /* 0x000fe80000000200 */
[----:B------:R-:W-:Y:S04]  /*5690*/  LDSM.16.M88.4 R12, [R138+0x200] ;  /* 0x000200008a0c783b */ /* 0x000fe80000000200 */
[----:B------:R-:W-:Y:S04]  /*56a0*/  LDSM.16.M88.4 R28, [R138+0x300] ;  /* 0x000300008a1c783b */ /* 0x000fe80000000200 */
[----:B------:R-:W-:Y:S04]  /*56b0*/  LDSM.16.M88.4 R24, [R138+0x400] ;  /* 0x000400008a18783b */ /* 0x000fe80000000200 */
[----:B------:R-:W-:Y:S04]  /*56c0*/  LDSM.16.M88.4 R16, [R138+0x500] ;  /* 0x000500008a10783b */ /* 0x000fe80000000200 */
[----:B------:R-:W-:Y:S04]  /*56d0*/  LDSM.16.M88.4 R8, [R138+0x600] ;  /* 0x000600008a08783b */ /* 0x000fe80000000200 */
[----:B------:R-:W-:Y:S01]  /*56e0*/  LDSM.16.M88.4 R4, [R138+0x700] ;  /* 0x000700008a04783b */ /* 0x000fe20000000200 */
[----:B------:R-:W-:Y:S06]  /*56f0*/  BAR.SYNC.DEFER_BLOCKING 0x0 ;  /* 0x0000000000007b1d */ /* 0x000fec0000010000 */
[----:B------:R-:W-:Y:S04]  /*5700*/  STS.128 [R147+UR5], R68 ;  /* 0x0000004493007988 */ /* 0x000fe80008000c05 */
[----:B------:R-:W-:Y:S04]  /*5710*/  STS.128 [R164+UR5], R72 ;  /* 0x00000048a4007988 */ /* 0x000fe80008000c05 */
[----:B------:R-:W-:Y:S04]  /*5720*/  STS.128 [R163+UR5], R76 ;  /* 0x0000004ca3007988 */ /* 0x000fe80008000c05 */
[----:B------:R-:W-:Y:S04]  /*5730*/  STS.128 [R162+UR5], R80 ;  /* 0x00000050a2007988 */ /* 0x000fe80008000c05 */
[----:B------:R-:W-:Y:S04]  /*5740*/  STS.128 [R166+UR5], R84 ;  /* 0x00000054a6007988 */ /* 0x000fe80008000c05 */
[----:B------:R-:W-:Y:S04]  /*5750*/  STS.128 [R168+UR5], R88 ;  /* 0x00000058a8007988 */ /* 0x000fe80008000c05 */
[----:B------:R-:W-:Y:S04]  /*5760*/  STS.128 [R167+UR5], R92 ;  /* 0x0000005ca7007988 */ /* 0x000fe80008000c05 */
[----:B------:R-:W-:Y:S01]  /*5770*/  STS.128 [R241+UR5], R96 ;  /* 0x00000060f1007988 */ /* 0x000fe20008000c05 */
[----:B------:R-:W-:Y:S06]  /*5780*/  BAR.SYNC.DEFER_BLOCKING 0x0 ;  /* 0x0000000000007b1d */ /* 0x000fec0000010000 */
[----:B------:R-:W-:Y:S04]  /*5790*/  LDSM.16.M88.4 R96, [R138] ;  /* 0x000000008a60783b */ /* 0x000fe80000000200 */
        /* <DEDUP_REMOVED lines=17> */
[----:B------:R-:W0:Y:S04]  /*58b0*/  LDSM.16.M88.4 R36, [R138] ;  /* 0x000000008a24783b */ /* 0x000e280000000200 */
[----:B------:R-:W0:Y:S04]  /*58c0*/  LDSM.16.M88.4 R40, [R138+0x100] ;  /* 0x000100008a28783b */ /* 0x000e280000000200 */
[----:B------:R-:W0:Y:S04]  /*58d0*/  LDSM.16.M88.4 R44, [R138+0x200] ;  /* 0x000200008a2c783b */ /* 0x000e280000000200 */
[----:B------:R-:W0:Y:S04]  /*58e0*/  LDSM.16.M88.4 R48, [R138+0x300] ;  /* 0x000300008a30783b */ /* 0x000e280000000200 */
[----:B------:R-:W0:Y:S04]  /*58f0*/  LDSM.16.M88.4 R52, [R138+0x400] ;  /* 0x000400008a34783b */ /* 0x000e280000000200 */
[----:B------:R-:W0:Y:S04]  /*5900*/  LDSM.16.M88.4 R56, [R138+0x500] ;  /* 0x000500008a38783b */ /* 0x000e280000000200 */
[----:B------:R-:W0:Y:S04]  /*5910*/  LDSM.16.M88.4 R60, [R138+0x600] ;  /* 0x000600008a3c783b */ /* 0x000e280000000200 */
[----:B------:R-:W1:Y:S01]  /*5920*/  LDSM.16.M88.4 R64, [R138+0x700] ;  /* 0x000700008a40783b */ /* 0x000e620000000200 */
[----:B------:R-:W-:Y:S06]  /*5930*/  BAR.SYNC.DEFER_BLOCKING 0x0 ;  /* 0x0000000000007b1d */ /* 0x000fec0000010000 */
[----:B------:R-:W-:Y:S04]  /*5940*/  STS.128 [R147+UR5], R100 ;  /* 0x0000006493007988 */ /* 0x000fe80008000c05 */
[----:B------:R2:W-:Y:S04]  /*5950*/  STS.128 [R164+UR5], R104 ;  /* 0x00000068a4007988 */ /* 0x0005e80008000c05 */
[----:B------:R0:W-:Y:S04]  /*5960*/  STS.128 [R163+UR5], R108 ;  /* 0x0000006ca3007988 */ /* 0x0001e80008000c05 */
[----:B------:R-:W-:Y:S04]  /*5970*/  STS.128 [R162+UR5], R112 ;  /* 0x00000070a2007988 */ /* 0x000fe80008000c05 */
[----:B------:R0:W-:Y:S01]  /*5980*/  STS.128 [R166+UR5], R116 ;  /* 0x00000074a6007988 */ /* 0x0001e20008000c05 */
[----:B--2---:R-:W-:-:S03]  /*5990*/  SGXT.U32 R164, R169, 0x2 ;  /* 0x00000002a9a4781a */ /* 0x004fc60000000000 */
[----:B------:R-:W-:Y:S01]  /*59a0*/  STS.128 [R168+UR5], R120 ;  /* 0x00000078a8007988 */ /* 0x000fe20008000c05 */
[----:B------:R-:W-:-:S03]  /*59b0*/  LOP3.LUT R169, R164, 0xbc, RZ, 0xfc, !PT ;  /* 0x000000bca4a97812 */ /* 0x000fc600078efcff */
[----:B------:R2:W-:Y:S01]  /*59c0*/  STS.128 [R167+UR5], R124 ;  /* 0x0000007ca7007988 */ /* 0x0005e20008000c05 */
[C---:B------:R-:W-:Y:S02]  /*59d0*/  LOP3.LUT R102, R164.reuse, 0xc0, RZ, 0xfc, !PT ;  /* 0x000000c0a4667812 */ /* 0x040fe400078efcff */
[----:B------:R-:W-:Y:S01]  /*59e0*/  LOP3.LUT R103, R164, 0xc4, RZ, 0xfc, !PT ;  /* 0x000000c4a4677812 */ /* 0x000fe200078efcff */
[C---:B------:R-:W-:Y:S01]  /*59f0*/  IMAD.SHL.U32 R101, R169.reuse, 0x40, RZ ;  /* 0x00000040a9657824 */ /* 0x040fe200078e00ff */
[----:B0-----:R-:W-:Y:S01]  /*5a00*/  LEA R100, P0, R169, UR10, 0x8 ;  /* 0x0000000aa9647c11 */ /* 0x001fe2000f8040ff */
[----:B------:R-:W-:Y:S01]  /*5a10*/  IMAD.SHL.U32 R110, R102, 0x40, RZ ;  /* 0x00000040666e7824 */ /* 0x000fe200078e00ff */
[C---:B------:R-:W-:Y:S01]  /*5a20*/  LOP3.LUT R117, R164.reuse, 0xc8, RZ, 0xfc, !PT ;  /* 0x000000c8a4757812 */ /* 0x040fe200078efcff */
[----:B------:R-:W-:Y:S01]  /*5a30*/  IMAD.SHL.U32 R109, R103, 0x40, RZ ;  /* 0x00000040676d7824 */ /* 0x000fe200078e00ff */
[----:B------:R-:W-:Y:S01]  /*5a40*/  LEA.HI.X R101, R101, UR11, RZ, 0x2, P0 ;  /* 0x0000000b65657c11 */ /* 0x000fe200080f14ff */
[----:B------:R-:W0:Y:S01]  /*5a50*/  LDCU.64 UR10, c[0x0][0x390] ;  /* 0x00007200ff0a77ac */ /* 0x000e220008000a00 */
[----:B------:R-:W-:Y:S01]  /*5a60*/  LOP3.LUT R116, R164, 0xcc, RZ, 0xfc, !PT ;  /* 0x000000cca4747812 */ /* 0x000fe200078efcff */
[----:B------:R-:W-:Y:S01]  /*5a70*/  IMAD.SHL.U32 R108, R117, 0x40, RZ ;  /* 0x00000040756c7824 */ /* 0x000fe200078e00ff */
[----:B------:R-:W-:Y:S01]  /*5a80*/  LEA R119, P0, R102, UR28, 0x8 ;  /* 0x0000001c66777c11 */ /* 0x000fe2000f8040ff */
[----:B------:R0:W-:Y:S01]  /*5a90*/  STS.128 [R241+UR5], R128 ;  /* 0x00000080f1007988 */ /* 0x0001e20008000c05 */
[----:B---3--:R-:W-:Y:S01]  /*5aa0*/  LEA R118, P2, R103, UR30, 0x8 ;  /* 0x0000001e67767c11 */ /* 0x008fe2000f8440ff */
[----:B------:R-:W-:Y:S01]  /*5ab0*/  IMAD.SHL.U32 R107, R116, 0x40, RZ ;  /* 0x00000040746b7824 */ /* 0x000fe200078e00ff */
[----:B------:R-:W-:Y:S01]  /*5ac0*/  LEA.HI.X R110, R110, UR29, RZ, 0x2, P0 ;  /* 0x0000001d6e6e7c11 */ /* 0x000fe200080f14ff */
[----:B------:R-:W3:Y:S01]  /*5ad0*/  LDCU.64 UR28, c[0x0][0x390] ;  /* 0x00007200ff1c77ac */ /* 0x000ee20008000a00 */
[----:B------:R-:W-:Y:S01]  /*5ae0*/  LEA.HI.X R109, R109, UR31, RZ, 0x2, P2 ;  /* 0x0000001f6d6d7c11 */ /* 0x000fe200090f14ff */
[----:B--2---:R-:W-:Y:S01]  /*5af0*/  IMAD.SHL.U32 R126, R165, 0x4, RZ ;  /* 0x00000004a57e7824 */ /* 0x004fe200078e00ff */
[C---:B------:R-:W-:Y:S01]  /*5b00*/  LOP3.LUT R115, R164.reuse, 0xd0, RZ, 0xfc, !PT ;  /* 0x000000d0a4737812 */ /* 0x040fe200078efcff */
[----:B------:R-:W2:Y:S01]  /*5b10*/  LDCU.64 UR30, c[0x0][0x390] ;  /* 0x00007200ff1e77ac */ /* 0x000ea20008000a00 */
[----:B------:R-:W-:-:S02]  /*5b20*/  LOP3.LUT R114, R164, 0xd4, RZ, 0xfc, !PT ;  /* 0x000000d4a4727812 */ /* 0x000fc400078efcff */
[----:B----4-:R-:W-:Y:S01]  /*5b30*/  LEA R117, P0, R117, UR32, 0x8 ;  /* 0x0000002075757c11 */ /* 0x010fe2000f8040ff */
[----:B------:R-:W-:Y:S01]  /*5b40*/  IMAD.SHL.U32 R106, R115, 0x40, RZ ;  /* 0x00000040736a7824 */ /* 0x000fe200078e00ff */
[----:B-----5:R-:W-:Y:S01]  /*5b50*/  LEA R116, P2, R116, UR34, 0x8 ;  /* 0x0000002274747c11 */ /* 0x020fe2000f8440ff */
[----:B------:R-:W-:Y:S01]  /*5b60*/  IMAD.SHL.U32 R105, R114, 0x40, RZ ;  /* 0x0000004072697824 */ /* 0x000fe200078e00ff */
[----:B------:R-:W-:Y:S01]  /*5b70*/  LEA.HI.X R108, R108, UR33, RZ, 0x2, P0 ;  /* 0x000000216c6c7c11 */ /* 0x000fe200080f14ff */
[----:B------:R-:W4:Y:S01]  /*5b80*/  LDCU.64 UR32, c[0x0][0x390] ;  /* 0x00007200ff2077ac */ /* 0x000f220008000a00 */
[----:B------:R-:W-:Y:S02]  /*5b90*/  LEA.HI.X R107, R107, UR35, RZ, 0x2, P2 ;  /* 0x000000236b6b7c11 */ /* 0x000fe400090f14ff */
[----:B------:R-:W-:Y:S01]  /*5ba0*/  LOP3.LUT R112, R164, 0xdc, RZ, 0xfc, !PT ;  /* 0x000000dca4707812 */ /* 0x000fe200078efcff */
[----:B------:R-:W5:Y:S01]  /*5bb0*/  LDCU.64 UR34, c[0x0][0x390] ;  /* 0x00007200ff2277ac */ /* 0x000f620008000a00 */
[----:B-1----:R-:W-:-:S02]  /*5bc0*/  LEA R115, P0, R115, UR36, 0x8 ;  /* 0x0000002473737c11 */ /* 0x002fc4000f8040ff */
[----:B------:R-:W-:Y:S01]  /*5bd0*/  LEA R114, P2, R114, UR38, 0x8 ;  /* 0x0000002672727c11 */ /* 0x000fe2000f8440ff */
[----:B------:R-:W-:Y:S01]  /*5be0*/  IMAD.SHL.U32 R103, R112, 0x40, RZ ;  /* 0x0000004070677824 */ /* 0x000fe200078e00ff */
[----:B------:R-:W-:Y:S01]  /*5bf0*/  LEA.HI.X R106, R106, UR37, RZ, 0x2, P0 ;  /* 0x000000256a6a7c11 */ /* 0x000fe200080f14ff */
[----:B------:R-:W1:Y:S01]  /*5c00*/  LDCU.64 UR36, c[0x0][0x390] ;  /* 0x00007200ff2477ac */ /* 0x000e620008000a00 */
[----:B------:R-:W-:Y:S02]  /*5c10*/  LEA.HI.X R105, R105, UR39, RZ, 0x2, P2 ;  /* 0x0000002769697c11 */ /* 0x000fe400090f14ff */
[----:B------:R-:W-:Y:S01]  /*5c20*/  LEA R112, P2, R112, UR40, 0x8 ;  /* 0x0000002870707c11 */ /* 0x000fe2000f8440ff */
[----:B------:R-:W0:Y:S01]  /*5c30*/  LDCU.64 UR38, c[0x0][0x390] ;  /* 0x00007200ff2677ac */ /* 0x000e220008000a00 */
[C---:B------:R-:W-:Y:S02]  /*5c40*/  LOP3.LUT R113, R164.reuse, 0xd8, RZ, 0xfc, !PT ;  /* 0x000000d8a4717812 */ /* 0x040fe400078efcff */
[----:B------:R-:W-:Y:S01]  /*5c50*/  LEA.HI.X R103, R103, UR41, RZ, 0x2, P2 ;  /* 0x0000002967677c11 */ /* 0x000fe200090f14ff */
[----:B------:R-:W0:Y:S01]  /*5c60*/  LDCU.64 UR40, c[0x0][0x390] ;  /* 0x00007200ff2877ac */ /* 0x000e220008000a00 */
[----:B------:R-:W-:Y:S01]  /*5c70*/  LOP3.LUT R226, R164, 0xe0, RZ, 0xfc, !PT ;  /* 0x000000e0a4e27812 */ /* 0x000fe200078efcff */
[C---:B------:R-:W-:Y:S01]  /*5c80*/  IMAD.SHL.U32 R104, R113.reuse, 0x40, RZ ;  /* 0x0000004071687824 */ /* 0x040fe200078e00ff */
[----:B--2---:R-:W-:-:S02]  /*5c90*/  LEA R113, P0, R113, UR30, 0x8 ;  /* 0x0000001e71717c11 */ /* 0x004fc4000f8040ff */
[----:B------:R-:W-:Y:S01]  /*5ca0*/  LOP3.LUT R230, R164, 0xe4, RZ, 0xfc, !PT ;  /* 0x000000e4a4e67812 */ /* 0x000fe200078efcff */
[----:B------:R-:W-:Y:S01]  /*5cb0*/  IMAD.SHL.U32 R102, R226, 0x40, RZ ;  /* 0x00000040e2667824 */ /* 0x000fe200078e00ff */
[----:B------:R-:W-:Y:S01]  /*5cc0*/  LEA.HI.X R104, R104, UR31, RZ, 0x2, P0 ;  /* 0x0000001f68687c11 */ /* 0x000fe200080f14ff */
[----:B------:R-:W2:Y:S01]  /*5cd0*/  LDCU.64 UR30, c[0x0][0x390] ;  /* 0x00007200ff1e77ac */ /* 0x000ea20008000a00 */
[----:B------:R-:W-:Y:S01]  /*5ce0*/  LOP3.LUT R234, R164, 0xe8, RZ, 0xfc, !PT ;  /* 0x000000e8a4ea7812 */ /* 0x000fe200078efcff */
[----:B------:R-:W-:Y:S01]  /*5cf0*/  IMAD.SHL.U32 R227, R230, 0x40, RZ ;  /* 0x00000040e6e37824 */ /* 0x000fe200078e00ff */
[----:B----4-:R-:W-:Y:S02]  /*5d00*/  LEA R226, P0, R226, UR32, 0x8 ;  /* 0x00000020e2e27c11 */ /* 0x010fe4000f8040ff */
[----:B------:R-:W-:Y:S01]  /*5d10*/  LOP3.LUT R236, R164, 0xec, RZ, 0xfc, !PT ;  /* 0x000000eca4ec7812 */ /* 0x000fe200078efcff */
[----:B------:R-:W-:Y:S01]  /*5d20*/  IMAD.SHL.U32 R231, R234, 0x40, RZ ;  /* 0x00000040eae77824 */ /* 0x000fe200078e00ff */
[----:B-----5:R-:W-:-:S02]  /*5d30*/  LEA R230, P2, R230, UR34, 0x8 ;  /* 0x00000022e6e67c11 */ /* 0x020fc4000f8440ff */
[----:B------:R-:W-:Y:S01]  /*5d40*/  LEA.HI.X R102, R102, UR33, RZ, 0x2, P0 ;  /* 0x0000002166667c11 */ /* 0x000fe200080f14ff */
[----:B------:R-:W-:Y:S01]  /*5d50*/  IMAD.SHL.U32 R235, R236, 0x40, RZ ;  /* 0x00000040eceb7824 */ /* 0x000fe200078e00ff */
[----:B------:R-:W-:Y:S01]  /*5d60*/  LOP3.LUT R238, R164, 0xf0, RZ, 0xfc, !PT ;  /* 0x000000f0a4ee7812 */ /* 0x000fe200078efcff */
[----:B------:R-:W4:Y:S01]  /*5d70*/  LDCU.64 UR32, c[0x0][0x390] ;  /* 0x00007200ff2077ac */ /* 0x000f220008000a00 */
[----:B-1----:R-:W-:Y:S02]  /*5d80*/  LEA R234, P0, R234, UR36, 0x8 ;  /* 0x00000024eaea7c11 */ /* 0x002fe4000f8040ff */
[----:B------:R-:W-:Y:S01]  /*5d90*/  LEA.HI.X R227, R227, UR35, RZ, 0x2, P2 ;  /* 0x00000023e3e37c11 */ /* 0x000fe200090f14ff */
[----:B------:R-:W-:Y:S01]  /*5da0*/  IMAD.SHL.U32 R237, R238, 0x40, RZ ;  /* 0x00000040eeed7824 */ /* 0x000fe200078e00ff */
[----:B------:R-:W-:Y:S01]  /*5db0*/  LOP3.LUT R240, R164, 0xf4, RZ, 0xfc, !PT ;  /* 0x000000f4a4f07812 */ /* 0x000fe200078efcff */
[----:B------:R-:W1:Y:S01]  /*5dc0*/  LDCU.64 UR34, c[0x0][0x390] ;  /* 0x00007200ff2277ac */ /* 0x000e620008000a00 */
[----:B0-----:R-:W-:-:S02]  /*5dd0*/  LEA R236, P2, R236, UR38, 0x8 ;  /* 0x00000026ecec7c11 */ /* 0x001fc4000f8440ff */
[----:B------:R-:W-:Y:S01]  /*5de0*/  LEA.HI.X R231, R231, UR37, RZ, 0x2, P0 ;  /* 0x00000025e7e77c11 */ /* 0x000fe200080f14ff */
[----:B------:R-:W-:Y:S01]  /*5df0*/  IMAD.SHL.U32 R239, R240, 0x40, RZ ;  /* 0x00000040f0ef7824 */ /* 0x000fe200078e00ff */
[----:B------:R-:W-:Y:S01]  /*5e00*/  LEA R238, P0, R238, UR40, 0x8 ;  /* 0x00000028eeee7c11 */ /* 0x000fe2000f8040ff */
[----:B------:R-:W0:Y:S01]  /*5e10*/  LDCU.64 UR36, c[0x0][0x390] ;  /* 0x00007200ff2477ac */ /* 0x000e220008000a00 */
[----:B------:R-:W-:Y:S02]  /*5e20*/  LEA.HI.X R235, R235, UR39, RZ, 0x2, P2 ;  /* 0x00000027ebeb7c11 */ /* 0x000fe400090f14ff */
[----:B------:R-:W-:Y:S01]  /*5e30*/  LEA R240, P2, R240, UR42, 0x8 ;  /* 0x0000002af0f07c11 */ /* 0x000fe2000f8440ff */
[----:B------:R-:W5:Y:S01]  /*5e40*/  LDCU.64 UR38, c[0x0][0x390] ;  /* 0x00007200ff2677ac */ /* 0x000f620008000a00 */
[----:B------:R-:W-:Y:S02]  /*5e50*/  LEA.HI.X R237, R237, UR41, RZ, 0x2, P0 ;  /* 0x00000029eded7c11 */ /* 0x000fe400080f14ff */
[----:B------:R-:W-:Y:S01]  /*5e60*/  LEA R194, P0, R161, UR22, 0x2 ;  /* 0x00000016a1c27c11 */ /* 0x000fe2000f8010ff */
[----:B------:R-:W0:Y:S01]  /*5e70*/  LDCU.64 UR40, c[0x0][0x390] ;  /* 0x00007200ff2877ac */ /* 0x000e220008000a00 */
[----:B------:R-:W-:-:S02]  /*5e80*/  LEA.HI.X R239, R239, UR43, RZ, 0x2, P2 ;  /* 0x0000002befef7c11 */ /* 0x000fc400090f14ff */
[C---:B------:R-:W-:Y:S02]  /*5e90*/  LEA R192, P2, R160.reuse, UR24, 0x2 ;  /* 0x00000018a0c07c11 */ /* 0x040fe4000f8410ff */
[----:B------:R-:W-:Y:S01]  /*5ea0*/  LEA.HI.X R188, R161, UR23, RZ, 0x2, P0 ;  /* 0x00000017a1bc7c11 */ /* 0x000fe200080f14ff */
[----:B------:R-:W0:Y:S01]  /*5eb0*/  LDCU.64 UR22, c[0x0][0x390] ;  /* 0x00007200ff1677ac */ /* 0x000e220008000a00 */
[C---:B------:R-:W-:Y:S02]  /*5ec0*/  LEA R190, P0, R159.reuse, UR26, 0x2 ;  /* 0x0000001a9fbe7c11 */ /* 0x040fe4000f8010ff */
[----:B------:R-:W-:Y:S01]  /*5ed0*/  LEA.HI.X R186, R160, UR25, RZ, 0x2, P2 ;  /* 0x00000019a0ba7c11 */ /* 0x000fe200090f14ff */
[----:B------:R-:W0:Y:S01]  /*5ee0*/  LDCU.64 UR24, c[0x0][0x390] ;  /* 0x00007200ff1877ac */ /* 0x000e220008000a00 */
[----:B------:R-:W-:Y:S02]  /*5ef0*/  LEA R193, P2, R158, UR18, 0x2 ;  /* 0x000000129ec17c11 */ /* 0x000fe4000f8410ff */
[----:B------:R-:W-:Y:S01]  /*5f00*/  LEA.HI.X R184, R159, UR27, RZ, 0x2, P0 ;  /* 0x0000001b9fb87c11 */ /* 0x000fe200080f14ff */
[----:B------:R-:W0:Y:S01]  /*5f10*/  LDCU.64 UR26, c[0x0][0x390] ;  /* 0x00007200ff1a77ac */ /* 0x000e220008000a00 */
[----:B------:R-:W-:-:S02]  /*5f20*/  LEA R191, P0, R157, UR20, 0x2 ;  /* 0x000000149dbf7c11 */ /* 0x000fc4000f8010ff */
[----:B------:R-:W-:Y:S01]  /*5f30*/  LEA.HI.X R182, R158, UR19, RZ, 0x2, P2 ;  /* 0x000000139eb67c11 */ /* 0x000fe200090f14ff */
[----:B------:R-:W0:Y:S01]  /*5f40*/  LDCU.64 UR18, c[0x0][0x390] ;  /* 0x00007200ff1277ac */ /* 0x000e220008000a00 */
[----:B------:R-:W-:Y:S02]  /*5f50*/  LEA R189, P2, R139, UR16, 0x2 ;  /* 0x000000108bbd7c11 */ /* 0x000fe4000f8410ff */
        /* <DEDUP_REMOVED lines=10> */
[----:B------:R-:W5:Y:S01]  /*6000*/  LDCU.64 UR14, c[0x0][0x390] ;  /* 0x00007200ff0e77ac */ /* 0x000f620008000a00 */
[----:B---3--:R-:W-:Y:S02]  /*6010*/  LEA R181, P2, R137, UR28, 0x2 ;  /* 0x0000001c89b57c11 */ /* 0x008fe4000f8410ff */
[----:B------:R-:W-:Y:S01]  /*6020*/  LEA.HI.X R172, R3, UR11, RZ, 0x2, P0 ;  /* 0x0000000b03ac7c11 */ /* 0x000fe200080f14ff */
[----:B------:R-:W3:Y:S01]  /*6030*/  LDCU.64 UR10, c[0x0][0x390] ;  /* 0x00007200ff0a77ac */ /* 0x000ee20008000a00 */
[----:B--2---:R-:W-:-:S02]  /*6040*/  LEA R179, P0, R156, UR30, 0x2 ;  /* 0x0000001e9cb37c11 */ /* 0x004fc4000f8010ff */
[----:B------:R-:W-:Y:S01]  /*6050*/  LEA.HI.X R170, R137, UR29, RZ, 0x2, P2 ;  /* 0x0000001d89aa7c11 */ /* 0x000fe200090f14ff */
[----:B------:R-:W2:Y:S01]  /*6060*/  LDCU.64 UR28, c[0x0][0x390] ;  /* 0x00007200ff1c77ac */ /* 0x000ea20008000a00 */
[----:B----4-:R-:W-:Y:S02]  /*6070*/  LEA R177, P2, R134, UR32, 0x2 ;  /* 0x0000002086b17c11 */ /* 0x010fe4000f8410ff */
[----:B------:R-:W-:Y:S02]  /*6080*/  LEA.HI.X R168, R156, UR31, RZ, 0x2, P0 ;  /* 0x0000001f9ca87c11 */ /* 0x000fe400080f14ff */
[----:B-1----:R-:W-:Y:S02]  /*6090*/  LEA R175, P0, R145, UR34, 0x2 ;  /* 0x0000002291af7c11 */ /* 0x002fe4000f8010ff */
[----:B------:R-:W-:Y:S02]  /*60a0*/  LEA.HI.X R166, R134, UR33, RZ, 0x2, P2 ;  /* 0x0000002186a67c11 */ /* 0x000fe400090f14ff */
[----:B0-----:R-:W-:-:S02]  /*60b0*/  LEA R173, P2, R155, UR36, 0x2 ;  /* 0x000000249bad7c11 */ /* 0x001fc4000f8410ff */
[----:B------:R-:W-:Y:S02]  /*60c0*/  LEA.HI.X R167, R145, UR35, RZ, 0x2, P0 ;  /* 0x0000002391a77c11 */ /* 0x000fe400080f14ff */
[----:B-----5:R-:W-:Y:S02]  /*60d0*/  LEA R171, P0, R135, UR38, 0x2 ;  /* 0x0000002687ab7c11 */ /* 0x020fe4000f8010ff */
[----:B------:R-:W-:Y:S02]  /*60e0*/  LEA.HI.X R162, R155, UR37, RZ, 0x2, P2 ;  /* 0x000000259ba27c11 */ /* 0x000fe400090f14ff */
[----:B------:R-:W-:Y:S02]  /*60f0*/  LEA R169, P2, R146, UR40, 0x2 ;  /* 0x0000002892a97c11 */ /* 0x000fe4000f8410ff */
[----:B------:R-:W-:Y:S02]  /*6100*/  LEA.HI.X R160, R135, UR39, RZ, 0x2, P0 ;  /* 0x0000002787a07c11 */ /* 0x000fe400080f14ff */
[----:B------:R-:W-:-:S02]  /*6110*/  LEA R225, P0, R148, UR22, 0x2 ;  /* 0x0000001694e17c11 */ /* 0x000fc4000f8010ff */
[----:B------:R-:W-:Y:S02]  /*6120*/  LEA.HI.X R158, R146, UR41, RZ, 0x2, P2 ;  /* 0x00000029929e7c11 */ /* 0x000fe400090f14ff */
[----:B------:R-:W-:Y:S02]  /*6130*/  LEA R165, P2, R144, UR24, 0x2 ;  /* 0x0000001890a57c11 */ /* 0x000fe4000f8410ff */
[----:B------:R-:W-:Y:S01]  /*6140*/  LEA.HI.X R159, R148, UR23, RZ, 0x2, P0 ;  /* 0x00000017949f7c11 */ /* 0x000fe200080f14ff */
[----:B------:R-:W0:Y:S01]  /*6150*/  LDCU.64 UR22, c[0x0][0x390] ;  /* 0x00007200ff1677ac */ /* 0x000e220008000a00 */
[----:B------:R-:W-:Y:S02]  /*6160*/  LEA R163, P0, R154, UR18, 0x2 ;  /* 0x000000129aa37c11 */ /* 0x000fe4000f8010ff */
[----:B------:R-:W-:Y:S01]  /*6170*/  LEA.HI.X R146, R144, UR25, RZ, 0x2, P2 ;  /* 0x0000001990927c11 */ /* 0x000fe200090f14ff */
[----:B------:R-:W1:Y:S01]  /*6180*/  LDCU.64 UR24, c[0x0][0x390] ;  /* 0x00007200ff1877ac */ /* 0x000e620008000a00 */
[----:B------:R-:W-:-:S02]  /*6190*/  LEA R161, P2, R136, UR16, 0x2 ;  /* 0x0000001088a17c11 */ /* 0x000fc4000f8410ff */
[----:B------:R-:W-:Y:S01]  /*61a0*/  LEA.HI.X R154, R154, UR19, RZ, 0x2, P0 ;  /* 0x000000139a9a7c11 */ /* 0x000fe200080f14ff */
[----:B------:R-:W4:Y:S01]  /*61b0*/  LDCU.64 UR18, c[0x0][0x390] ;  /* 0x00007200ff1277ac */ /* 0x000f220008000a00 */
[----:B------:R-:W-:Y:S02]  /*61c0*/  LEA R224, P0, R150, UR8, 0x2 ;  /* 0x0000000896e07c11 */ /* 0x000fe4000f8010ff */
[----:B------:R-:W-:Y:S01]  /*61d0*/  LEA.HI.X R147, R136, UR17, RZ, 0x2, P2 ;  /* 0x0000001188937c11 */ /* 0x000fe200090f14ff */
[----:B------:R-:W5:Y:S01]  /*61e0*/  LDCU.64 UR16, c[0x0][0x390] ;  /* 0x00007200ff1077ac */ /* 0x000f620008000a00 */
[----:B------:R-:W-:Y:S02]  /*61f0*/  LEA.HI.X R136, R150, UR9, RZ, 0x2, P0 ;  /* 0x0000000996887c11 */ /* 0x000fe400080f14ff */
[----:B------:R-:W-:Y:S01]  /*6200*/  LEA R223, P0, R153, UR14, 0x2 ;  /* 0x0000000e99df7c11 */ /* 0x000fe2000f8010ff */
[----:B------:R-:W1:Y:S01]  /*6210*/  LDCU.64 UR8, c[0x0][0x390] ;  /* 0x00007200ff0877ac */ /* 0x000e620008000a00 */
[----:B---3--:R-:W-:-:S02]  /*6220*/  LEA R156, P2, R141, UR10, 0x2 ;  /* 0x0000000a8d9c7c11 */ /* 0x008fc4000f8410ff */
[----:B------:R-:W-:Y:S01]  /*6230*/  LEA.HI.X R145, R153, UR15, RZ, 0x2, P0 ;  /* 0x0000000f99917c11 */ /* 0x000fe200080f14ff */
[----:B------:R-:W3:Y:S01]  /*6240*/  LDCU.64 UR14, c[0x0][0x390] ;  /* 0x00007200ff0e77ac */ /* 0x000ee20008000a00 */
[C---:B------:R-:W-:Y:S02]  /*6250*/  LEA R155, P0, R140.reuse, UR26, 0x2 ;  /* 0x0000001a8c9b7c11 */ /* 0x040fe4000f8010ff */
[----:B------:R-:W-:Y:S01]  /*6260*/  LEA.HI.X R144, R141, UR11, RZ, 0x2, P2 ;  /* 0x0000000b8d907c11 */ /* 0x000fe200090f14ff */
[----:B------:R-:W1:Y:S01]  /*6270*/  LDCU.64 UR10, c[0x0][0x390] ;  /* 0x00007200ff0a77ac */ /* 0x000e620008000a00 */
[----:B------:R-:W-:Y:S02]  /*6280*/  LEA.HI.X R134, R140, UR27, RZ, 0x2, P0 ;  /* 0x0000001b8c867c11 */ /* 0x000fe400080f14ff */
[----:B------:R-:W-:Y:S02]  /*6290*/  LOP3.LUT R111, R247, 0x1f, RZ, 0xc0, !PT ;  /* 0x0000001ff76f7812 */ /* 0x000fe400078ec0ff */
[----:B------:R-:W-:-:S02]  /*62a0*/  LEA R157, P2, R132, UR20, 0x2 ;  /* 0x00000014849d7c11 */ /* 0x000fc4000f8410ff */
[----:B0-----:R-:W-:Y:S01]  /*62b0*/  LEA R150, P0, R2, UR22, 0x2 ;  /* 0x0000001602967c11 */ /* 0x001fe2000f8010ff */
[----:B------:R-:W-:Y:S01]  /*62c0*/  IMAD.SHL.U32 R111, R111, 0x4, RZ ;  /* 0x000000046f6f7824 */ /* 0x000fe200078e00ff */
[----:B------:R-:W-:Y:S01]  /*62d0*/  LEA.HI.X R137, R132, UR21, RZ, 0x2, P2 ;  /* 0x0000001584897c11 */ /* 0x000fe200090f14ff */
[----:B------:R-:W0:Y:S01]  /*62e0*/  LDCU.64 UR20, c[0x0][0x390] ;  /* 0x00007200ff1477ac */ /* 0x000e220008000a00 */
[----:B------:R-:W-:Y:S02]  /*62f0*/  LEA.HI.X R148, R2, UR23, RZ, 0x2, P0 ;  /* 0x0000001702947c11 */ /* 0x000fe400080f14ff */
[----:B--2---:R-:W-:Y:S02]  /*6300*/  LEA R221, P2, R151, UR28, 0x2 ;  /* 0x0000001c97dd7c11 */ /* 0x004fe4000f8410ff */
[----:B-----5:R-:W-:Y:S02]  /*6310*/  LEA R205, P0, R142, UR16, 0x2 ;  /* 0x000000108ecd7c11 */ /* 0x020fe4000f8010ff */
[----:B------:R-:W-:-:S02]  /*6320*/  LOP3.LUT R199, R164, 0x80, RZ, 0xfc, !PT ;  /* 0x00000080a4c77812 */ /* 0x000fc400078efcff */
[----:B------:R-:W-:Y:S02]  /*6330*/  LEA.HI.X R151, R151, UR29, RZ, 0x2, P2 ;  /* 0x0000001d97977c11 */ /* 0x000fe400090f14ff */
[----:B------:R-:W-:Y:S01]  /*6340*/  LEA.HI.X R143, R142, UR17, RZ, 0x2, P0 ;  /* 0x000000118e8f7c11 */ /* 0x000fe200080f14ff */
[----:B------:R-:W-:Y:S01]  /*6350*/  IMAD.SHL.U32 R198, R199, 0x100, RZ ;  /* 0x00000100c7c67824 */ /* 0x000fe200078e00ff */
[----:B------:R-:W-:Y:S01]  /*6360*/  IADD3 R126, P3, P4, R111, UR44, R126 ;  /* 0x0000002c6f7e7c10 */ /* 0x000fe2000fc7e07e */
[----:B------:R-:W-:Y:S01]  /*6370*/  IMAD.SHL.U32 R199, R199, 0x40, RZ ;  /* 0x00000040c7c77824 */ /* 0x000fe200078e00ff */
[----:B-1----:R-:W-:Y:S01]  /*6380*/  LEA R153, P2, R152, UR24, 0x2 ;  /* 0x0000001898997c11 */ /* 0x002fe2000f8410ff */
[----:B------:R-:W1:Y:S01]  /*6390*/  LDCU.64 UR16, c[0x0][0x390] ;  /* 0x00007200ff1077ac */ /* 0x000e620008000a00 */
[----:B------:R-:W-:Y:S02]  /*63a0*/  LOP3.LUT R196, R164, 0x84, RZ, 0xfc, !PT ;  /* 0x00000084a4c47812 */ /* 0x000fe400078efcff */
[----:B------:R-:W-:-:S02]  /*63b0*/  LEA R219, P0, R0, UR8, 0x2 ;  /* 0x0000000800db7c11 */ /* 0x000fc4000f8010ff */
[----:B------:R-:W-:Y:S01]  /*63c0*/  IADD3.X R127, PT, PT, RZ, UR45, RZ, P3, P4 ;  /* 0x0000002dff7f7c10 */ /* 0x000fe20009fe84ff */
[----:B------:R-:W-:Y:S01]  /*63d0*/  IMAD.SHL.U32 R204, R196, 0x100, RZ ;  /* 0x00000100c4cc7824 */ /* 0x000fe200078e00ff */
[----:B------:R-:W-:Y:S01]  /*63e0*/  LEA.HI.X R135, R152, UR25, RZ, 0x2, P2 ;  /* 0x0000001998877c11 */ /* 0x000fe200090f14ff */
[----:B------:R-:W-:Y:S01]  /*63f0*/  IMAD.SHL.U32 R196, R196, 0x40, RZ ;  /* 0x00000040c4c47824 */ /* 0x000fe200078e00ff */
[----:B------:R-:W-:Y:S01]  /*6400*/  LEA.HI.X R149, R0, UR9, RZ, 0x2, P0 ;  /* 0x0000000900957c11 */ /* 0x000fe200080f14ff */
[----:B------:R-:W2:Y:S01]  /*6410*/  LDCU.64 UR8, c[0x0][0x390] ;  /* 0x00007200ff0877ac */ /* 0x000ea20008000a00 */
[----:B------:R-:W-:Y:S01]  /*6420*/  LEA R2, P2, R133, UR10, 0x2 ;  /* 0x0000000a85027c11 */ /* 0x000fe2000f8410ff */
[----:B------:R-:W-:Y:S01]  /*6430*/  BAR.SYNC.DEFER_BLOCKING 0x0 ;  /* 0x0000000000007b1d */ /* 0x000fe20000010000 */
[----:B---3--:R-:W-:Y:S02]  /*6440*/  IADD3 R198, P3, PT, R198, UR14, RZ ;  /* 0x0000000ec6c67c10 */ /* 0x008fe4000ff7e0ff */
[----:B------:R-:W-:-:S02]  /*6450*/  LOP3.LUT R215, R164, 0x88, RZ, 0xfc, !PT ;  /* 0x00000088a4d77812 */ /* 0x000fc400078efcff */
[----:B------:R-:W-:Y:S01]  /*6460*/  LEA.HI.X R133, R133, UR11, RZ, 0x2, P2 ;  /* 0x0000000b85857c11 */ /* 0x000fe200090f14ff */
[----:B------:R-:W3:Y:S01]  /*6470*/  LDCU.64 UR10, c[0x0][0x390] ;  /* 0x00007200ff0a77ac */ /* 0x000ee20008000a00 */
[----:B------:R-:W-:Y:S01]  /*6480*/  LEA.HI.X R199, R199, UR15, RZ, 0x2, P3 ;  /* 0x0000000fc7c77c11 */ /* 0x000fe200098f14ff */
[C---:B------:R-:W-:Y:S01]  /*6490*/  IMAD.SHL.U32 R222, R215.reuse, 0x100, RZ ;  /* 0x00000100d7de7824 */ /* 0x040fe200078e00ff */
[----:B----4-:R-:W-:Y:S01]  /*64a0*/  IADD3 R204, P0, PT, R204, UR18, RZ ;  /* 0x00000012cccc7c10 */ /* 0x010fe2000ff1e0ff */
[----:B------:R-:W4:Y:S01]  /*64b0*/  LDCU.64 UR14, c[0x0][0x390] ;  /* 0x00007200ff0e77ac */ /* 0x000f220008000a00 */
[C---:B------:R-:W-:Y:S01]  /*64c0*/  LOP3.LUT R213, R164.reuse, 0x8c, RZ, 0xfc, !PT ;  /* 0x0000008ca4d57812 */ /* 0x040fe200078efcff */
[----:B------:R-:W-:Y:S01]  /*64d0*/  IMAD.SHL.U32 R215, R215, 0x40, RZ ;  /* 0x00000040d7d77824 */ /* 0x000fe200078e00ff */
[----:B------:R-:W-:Y:S02]  /*64e0*/  LOP3.LUT R197, R164, 0x90, RZ, 0xfc, !PT ;  /* 0x00000090a4c57812 */ /* 0x000fe400078efcff */
[----:B------:R-:W-:Y:S01]  /*64f0*/  LEA.HI.X R196, R196, UR19, RZ, 0x2, P0 ;  /* 0x00000013c4c47c11 */ /* 0x000fe200080f14ff */
[----:B------:R-:W5:Y:S01]  /*6500*/  LDCU.64 UR18, c[0x0][0x390] ;  /* 0x00007200ff1277ac */ /* 0x000f620008000a00 */
[----:B------:R-:W-:Y:S01]  /*6510*/  IMAD.SHL.U32 R220, R213, 0x100, RZ ;  /* 0x00000100d5dc7824 */ /* 0x000fe200078e00ff */
[----:B0-----:R-:W-:Y:S01]  /*6520*/  IADD3 R222, P0, PT, R222, UR20, RZ ;  /* 0x00000014dede7c10 */ /* 0x001fe2000ff1e0ff */
[----:B------:R-:W-:Y:S01]  /*6530*/  IMAD.SHL.U32 R217, R197, 0x100, RZ ;  /* 0x00000100c5d97824 */ /* 0x000fe200078e00ff */
[C---:B------:R-:W-:Y:S01]  /*6540*/  LOP3.LUT R202, R164.reuse, 0x94, RZ, 0xfc, !PT ;  /* 0x00000094a4ca7812 */ /* 0x040fe200078efcff */
[----:B------:R-:W-:Y:S01]  /*6550*/  IMAD.SHL.U32 R213, R213, 0x40, RZ ;  /* 0x00000040d5d57824 */ /* 0x000fe200078e00ff */
[----:B------:R-:W-:Y:S01]  /*6560*/  LOP3.LUT R209, R164, 0x98, RZ, 0xfc, !PT ;  /* 0x00000098a4d17812 */ /* 0x000fe200078efcff */
[----:B------:R-:W-:Y:S01]  /*6570*/  IMAD.SHL.U32 R197, R197, 0x40, RZ ;  /* 0x00000040c5c57824 */ /* 0x000fe200078e00ff */
[----:B------:R-:W-:Y:S01]  /*6580*/  LEA.HI.X R215, R215, UR21, RZ, 0x2, P0 ;  /* 0x00000015d7d77c11 */ /* 0x000fe200080f14ff */
[----:B------:R-:W-:Y:S01]  /*6590*/  IMAD.SHL.U32 R218, R202, 0x100, RZ ;  /* 0x00000100cada7824 */ /* 0x000fe200078e00ff */
[----:B-1----:R-:W-:Y:S01]  /*65a0*/  IADD3 R220, P2, PT, R220, UR16, RZ ;  /* 0x00000010dcdc7c10 */ /* 0x002fe2000ff5e0ff */
[----:B------:R-:W-:Y:S01]  /*65b0*/  IMAD.SHL.U32 R216, R209, 0x100, RZ ;  /* 0x00000100d1d87824 */ /* 0x000fe200078e00ff */
[----:B--2---:R-:W-:Y:S01]  /*65c0*/  IADD3 R217, P0, PT, R217, UR8, RZ ;  /* 0x00000008d9d97c10 */ /* 0x004fe2000ff1e0ff */
[----:B------:R-:W-:Y:S01]  /*65d0*/  IMAD.SHL.U32 R202, R202, 0x40, RZ ;  /* 0x00000040caca7824 */ /* 0x000fe200078e00ff */
[----:B------:R-:W-:Y:S01]  /*65e0*/  LOP3.LUT R207, R164, 0x9c, RZ, 0xfc, !PT ;  /* 0x0000009ca4cf7812 */ /* 0x000fe200078efcff */
[----:B------:R-:W-:Y:S01]  /*65f0*/  IMAD.SHL.U32 R209, R209, 0x40, RZ ;  /* 0x00000040d1d17824 */ /* 0x000fe200078e00ff */
[----:B------:R-:W-:Y:S01]  /*6600*/  LEA.HI.X R213, R213, UR17, RZ, 0x2, P2 ;  /* 0x00000011d5d57c11 */ /* 0x000fe200090f14ff */
[----:B------:R-:W0:Y:S01]  /*6610*/  LDCU.64 UR16, c[0x0][0x390] ;  /* 0x00007200ff1077ac */ /* 0x000e220008000a00 */
[----:B------:R-:W-:Y:S01]  /*6620*/  LEA.HI.X R197, R197, UR9, RZ, 0x2, P0 ;  /* 0x00000009c5c57c11 */ /* 0x000fe200080f14ff */
[C---:B------:R-:W-:Y:S01]  /*6630*/  IMAD.SHL.U32 R214, R207.reuse, 0x100, RZ ;  /* 0x00000100cfd67824 */ /* 0x040fe200078e00ff */
[----:B---3--:R-:W-:Y:S01]  /*6640*/  IADD3 R218, P2, PT, R218, UR10, RZ ;  /* 0x0000000adada7c10 */ /* 0x008fe2000ff5e0ff */
[----:B------:R-:W-:Y:S01]  /*6650*/  IMAD.SHL.U32 R207, R207, 0x40, RZ ;  /* 0x00000040cfcf7824 */ /* 0x000fe200078e00ff */
[----:B----4-:R-:W-:Y:S01]  /*6660*/  IADD3 R216, P0, PT, R216, UR14, RZ ;  /* 0x0000000ed8d87c10 */ /* 0x010fe2000ff1e0ff */
[----:B------:R-:W1:Y:S01]  /*6670*/  LDCU.64 UR20, c[0x0][0x390] ;  /* 0x00007200ff1477ac */ /* 0x000e620008000a00 */
[----:B------:R-:W-:Y:S01]  /*6680*/  LEA.HI.X R202, R202, UR11, RZ, 0x2, P2 ;  /* 0x0000000bcaca7c11 */ /* 0x000fe200090f14ff */
[----:B------:R-:W-:Y:S01]  /*6690*/  STG.E desc[UR12][R126.64], R32 ;  /* 0x000000207e007986 */ /* 0x000fe2000c10190c */
[----:B------:R-:W-:Y:S01]  /*66a0*/  LEA.HI.X R209, R209, UR15, RZ, 0x2, P0 ;  /* 0x0000000fd1d17c11 */ /* 0x000fe200080f14ff */
[----:B------:R-:W2:Y:S01]  /*66b0*/  LDCU.64 UR10, c[0x0][0x390] ;  /* 0x00007200ff0a77ac */ /* 0x000ea20008000a00 */
[----:B-----5:R-:W-:Y:S01]  /*66c0*/  IADD3 R214, P0, PT, R214, UR18, RZ ;  /* 0x00000012d6d67c10 */ /* 0x020fe2000ff1e0ff */
[----:B------:R-:W-:Y:S01]  /*66d0*/  STG.E desc[UR12][R126.64+0x80], R36 ;  /* 0x000080247e007986 */ /* 0x000fe2000c10190c */
[----:B------:R-:W-:Y:S01]  /*66e0*/  LOP3.LUT R203, R164, 0xa0, RZ, 0xfc, !PT ;  /* 0x000000a0a4cb7812 */ /* 0x000fe200078efcff */
[----:B------:R-:W3:Y:S01]  /*66f0*/  LDCU.64 UR8, c[0x0][0x390] ;  /* 0x00007200ff0877ac */ /* 0x000ee20008000a00 */
[----:B------:R-:W-:-:S02]  /*6700*/  LEA.HI.X R207, R207, UR19, RZ, 0x2, P0 ;  /* 0x00000013cfcf7c11 */ /* 0x000fc400080f14ff */
[C---:B------:R-:W-:Y:S01]  /*6710*/  LOP3.LUT R139, R164.reuse, 0xa8, RZ, 0xfc, !PT ;  /* 0x000000a8a48b7812 */ /* 0x040fe200078efcff */
[----:B------:R-:W4:Y:S01]  /*6720*/  LDCU.64 UR18, c[0x0][0x390] ;  /* 0x00007200ff1277ac */ /* 0x000f220008000a00 */
[C---:B------:R-:W-:Y:S01]  /*6730*/  IMAD.SHL.U32 R211, R203.reuse, 0x100, RZ ;  /* 0x00000100cbd37824 */ /* 0x040fe200078e00ff */
[C---:B------:R-:W-:Y:S01]  /*6740*/  LOP3.LUT R0, R164.reuse, 0xb0, RZ, 0xfc, !PT ;  /* 0x000000b0a4007812 */ /* 0x040fe200078efcff */
[----:B------:R-:W-:Y:S01]  /*6750*/  IMAD.SHL.U32 R203, R203, 0x40, RZ ;  /* 0x00000040cbcb7824 */ /* 0x000fe200078e00ff */
[----:B------:R-:W-:Y:S01]  /*6760*/  LOP3.LUT R123, R164, 0xb8, RZ, 0xfc, !PT ;  /* 0x000000b8a47b7812 */ /* 0x000fe200078efcff */
[----:B------:R-:W-:Y:S01]  /*6770*/  IMAD.SHL.U32 R210, R139, 0x100, RZ ;  /* 0x000001008bd27824 */ /* 0x000fe200078e00ff */
[----:B0-----:R-:W-:Y:S01]  /*6780*/  IADD3 R211, P2, PT, R211, UR16, RZ ;  /* 0x00000010d3d37c10 */ /* 0x001fe2000ff5e0ff */
[----:B------:R-:W-:Y:S01]  /*6790*/  IMAD.SHL.U32 R139, R139, 0x40, RZ ;  /* 0x000000408b8b7824 */ /* 0x000fe200078e00ff */
[----:B------:R-:W-:Y:S01]  /*67a0*/  IADD3 R194, P4, PT, R111, R194, RZ ;  /* 0x000000c26fc27210 */ /* 0x000fe20007f9e0ff */
[C---:B------:R-:W-:Y:S01]  /*67b0*/  IMAD.SHL.U32 R201, R0.reuse, 0x100, RZ ;  /* 0x0000010000c97824 */ /* 0x040fe200078e00ff */
[----:B------:R-:W-:Y:S01]  /*67c0*/  LEA.HI.X R203, R203, UR17, RZ, 0x2, P2 ;  /* 0x00000011cbcb7c11 */ /* 0x000fe200090f14ff */
[----:B------:R-:W-:Y:S01]  /*67d0*/  IMAD.SHL.U32 R0, R0, 0x40, RZ ;  /* 0x0000004000007824 */ /* 0x000fe200078e00ff */
[----:B--2---:R-:W-:Y:S01]  /*67e0*/  IADD3 R210, P2, PT, R210, UR10, RZ ;  /* 0x0000000ad2d27c10 */ /* 0x004fe2000ff5e0ff */
[----:B------:R-:W-:Y:S01]  /*67f0*/  IMAD.SHL.U32 R3, R123, 0x100, RZ ;  /* 0x000001007b037824 */ /* 0x000fe200078e00ff */
[----:B------:R-:W-:Y:S01]  /*6800*/  IADD3 R192, P5, PT, R111, R192, RZ ;  /* 0x000000c06fc07210 */ /* 0x000fe20007fbe0ff */
[----:B------:R-:W-:Y:S01]  /*6810*/  IMAD.SHL.U32 R123, R123, 0x40, RZ ;  /* 0x000000407b7b7824 */ /* 0x000fe200078e00ff */
[----:B------:R-:W-:Y:S01]  /*6820*/  LEA.HI.X R139, R139, UR11, RZ, 0x2, P2 ;  /* 0x0000000b8b8b7c11 */ /* 0x000fe200090f14ff */
[----:B------:R-:W-:Y:S01]  /*6830*/  IMAD.X R195, RZ, RZ, R188, P4 ;  /* 0x000000ffffc37224 */ /* 0x000fe200020e06bc */
[----:B----4-:R-:W-:Y:S01]  /*6840*/  IADD3 R201, P2, PT, R201, UR18, RZ ;  /* 0x00000012c9c97c10 */ /* 0x010fe2000ff5e0ff */
[----:B------:R-:W0:Y:S01]  /*6850*/  LDCU.64 UR14, c[0x0][0x390] ;  /* 0x00007200ff0e77ac */ /* 0x000e220008000a00 */
[----:B------:R-:W-:Y:S01]  /*6860*/  IADD3 R188, P6, PT, R111, R193, RZ ;  /* 0x000000c16fbc7210 */ /* 0x000fe20007fde0ff */
[----:B------:R-:W-:Y:S01]  /*6870*/  IMAD.X R193, RZ, RZ, R186, P5 ;  /* 0x000000ffffc17224 */ /* 0x000fe200028e06ba */
[----:B------:R-:W-:Y:S01]  /*6880*/  LEA.HI.X R0, R0, UR19, RZ, 0x2, P2 ;  /* 0x0000001300007c11 */ /* 0x000fe200090f14ff */
[----:B------:R-:W2:Y:S01]  /*6890*/  LDCU.64 UR16, c[0x0][0x390] ;  /* 0x00007200ff1077ac */ /* 0x000ea20008000a00 */
[----:B-1----:R-:W-:Y:S01]  /*68a0*/  IADD3 R3, P2, PT, R3, UR20, RZ ;  /* 0x0000001403037c10 */ /* 0x002fe2000ff5e0ff */
[----:B------:R-:W-:Y:S01]  /*68b0*/  STG.E desc[UR12][R194.64], R33 ;  /* 0x00000021c2007986 */ /* 0x000fe2000c10190c */
[----:B------:R-:W-:Y:S01]  /*68c0*/  IADD3 R186, P4, PT, R111, R191, RZ ;  /* 0x000000bf6fba7210 */ /* 0x000fe20007f9e0ff */
[----:B------:R-:W1:Y:S01]  /*68d0*/  LDCU.64 UR10, c[0x0][0x390] ;  /* 0x00007200ff0a77ac */ /* 0x000e620008000a00 */
[----:B------:R-:W-:Y:S01]  /*68e0*/  LEA.HI.X R123, R123, UR21, RZ, 0x2, P2 ;  /* 0x000000157b7b7c11 */ /* 0x000fe200090f14ff */
[----:B------:R-:W-:Y:S01]  /*68f0*/  STG.E desc[UR12][R194.64+0x80], R37 ;  /* 0x00008025c2007986 */ /* 0x000fe2000c10190c */
[----:B------:R-:W-:-:S02]  /*6900*/  IADD3 R190, P2, PT, R111, R190, RZ ;  /* 0x000000be6fbe7210 */ /* 0x000fc40007f5e0ff */
[C---:B------:R-:W-:Y:S01]  /*6910*/  LOP3.LUT R200, R164.reuse, 0xa4, RZ, 0xfc, !PT ;  /* 0x000000a4a4c87812 */ /* 0x040fe200078efcff */
[----:B------:R-:W-:Y:S01]  /*6920*/  STG.E desc[UR12][R192.64], R34 ;  /* 0x00000022c0007986 */ /* 0x000fe2000c10190c */
[C---:B------:R-:W-:Y:S01]  /*6930*/  LOP3.LUT R132, R164.reuse, 0xac, RZ, 0xfc, !PT ;  /* 0x000000aca4847812 */ /* 0x040fe200078efcff */
[----:B------:R-:W-:Y:S01]  /*6940*/  IMAD.X R191, RZ, RZ, R184, P2 ;  /* 0x000000ffffbf7224 */ /* 0x000fe200010e06b8 */
[C---:B------:R-:W-:Y:S01]  /*6950*/  IADD3 R184, P5, PT, R111.reuse, R189, RZ ;  /* 0x000000bd6fb87210 */ /* 0x040fe20007fbe0ff */
        /* <DEDUP_REMOVED lines=19> */
[----:B------:R-:W-:Y:S01]  /*6a90*/  LOP3.LUT R121, R164, 0xb4, RZ, 0xfc, !PT ;  /* 0x000000b4a4797812 */ /* 0x000fe200078efcff */
[----:B------:R-:W-:Y:S01]  /*6aa0*/  IMAD.SHL.U32 R212, R200, 0x100, RZ ;  /* 0x00000100c8d47824 */ /* 0x000fe200078e00ff */
[C---:B------:R-:W-:Y:S01]  /*6ab0*/  LOP3.LUT R120, R164.reuse, 0xf8, RZ, 0xfc, !PT ;  /* 0x000000f8a4787812 */ /* 0x040fe200078efcff */
[----:B------:R-:W-:Y:S01]  /*6ac0*/  IMAD.X R167, RZ, RZ, R160, P2 ;  /* 0x000000ffffa77224 */ /* 0x000fe200010e06a0 */
[----:B------:R-:W-:Y:S01]  /*6ad0*/  LOP3.LUT R122, R164, 0xfc, RZ, 0xfc, !PT ;  /* 0x000000fca47a7812 */ /* 0x000fe200078efcff */
[----:B------:R-:W-:Y:S01]  /*6ae0*/  IMAD.SHL.U32 R200, R200, 0x40, RZ ;  /* 0x00000040c8c87824 */ /* 0x000fe200078e00ff */
[C---:B------:R-:W-:Y:S01]  /*6af0*/  IADD3 R164, P6, PT, R111.reuse, R169, RZ ;  /* 0x000000a96fa47210 */ /* 0x040fe20007fde0ff */
[----:B------:R-:W-:Y:S01]  /*6b00*/  IMAD.X R169, RZ, RZ, R162, P5 ;  /* 0x000000ffffa97224 */ /* 0x000fe200028e06a2 */
[C---:B------:R-:W-:Y:S01]  /*6b10*/  IADD3 R162, P4, PT, R111.reuse, R225, RZ ;  /* 0x000000e16fa27210 */ /* 0x040fe20007f9e0ff */
[----:B------:R-:W-:Y:S01]  /*6b20*/  IMAD.SHL.U32 R208, R132, 0x100, RZ ;  /* 0x0000010084d07824 */ /* 0x000fe200078e00ff */
        /* <DEDUP_REMOVED lines=28> */
[----:B---3--:R-:W-:Y:S01]  /*6cf0*/  IADD3 R212, P0, PT, R212, UR8, RZ ;  /* 0x00000008d4d47c10 */ /* 0x008fe2000ff1e0ff */
[----:B------:R-:W-:Y:S01]  /*6d00*/  IMAD.X R149, RZ, RZ, R149, P5 ;  /* 0x000000ffff957224 */ /* 0x000fe200028e0695 */
[C---:B------:R-:W-:Y:S01]  /*6d10*/  IADD3 R204, P5, PT, R111.reuse, R204, RZ ;  /* 0x000000cc6fcc7210 */ /* 0x040fe20007fbe0ff */
[----:B------:R-:W-:Y:S01]  /*6d20*/  IMAD.X R199, RZ, RZ, R199, P6 ;  /* 0x000000ffffc77224 */ /* 0x000fe200030e06c7 */
[C---:B------:R-:W-:Y:S01]  /*6d30*/  IADD3 R222, P4, PT, R111.reuse, R222, RZ ;  /* 0x000000de6fde7210 */ /* 0x040fe20007f9e0ff */
[----:B------:R-:W-:Y:S01]  /*6d40*/  STG.E desc[UR12][R192.64+0x80], R38 ;  /* 0x00008026c0007986 */ /* 0x000fe2000c10190c */
[C---:B------:R-:W-:Y:S01]  /*6d50*/  IADD3 R220, P6, PT, R111.reuse, R220, RZ ;  /* 0x000000dc6fdc7210 */ /* 0x040fe20007fde0ff */
[----:B------:R-:W-:Y:S01]  /*6d60*/  IMAD.X R205, RZ, RZ, R196, P5 ;  /* 0x000000ffffcd7224 */ /* 0x000fe200028e06c4 */
[C---:B------:R-:W-:Y:S01]  /*6d70*/  IADD3 R196, P5, PT, R111.reuse, R217, RZ ;  /* 0x000000d96fc47210 */ /* 0x040fe20007fbe0ff */
[----:B------:R-:W-:Y:S01]  /*6d80*/  IMAD.SHL.U32 R132, R132, 0x40, RZ ;  /* 0x0000004084847824 */ /* 0x000fe200078e00ff */
[----:B------:R-:W-:Y:S01]  /*6d90*/  LEA.HI.X R200, R200, UR9, RZ, 0x2, P0 ;  /* 0x00000009c8c87c11 */ /* 0x000fe200080f14ff */
[----:B------:R-:W-:Y:S01]  /*6da0*/  STG.E desc[UR12][R190.64], R35 ;  /* 0x00000023be007986 */ /* 0x000fe2000c10190c */
[----:B0-----:R-:W-:Y:S01]  /*6db0*/  IADD3 R208, P0, PT, R208, UR14, RZ ;  /* 0x0000000ed0d07c10 */ /* 0x001fe2000ff1e0ff */
[----:B------:R-:W-:Y:S01]  /*6dc0*/  IMAD.X R197, RZ, RZ, R197, P5 ;  /* 0x000000ffffc57224 */ /* 0x000fe200028e06c5 */
[----:B------:R-:W-:Y:S01]  /*6dd0*/  IADD3 R214, P5, PT, R111, R214, RZ ;  /* 0x000000d66fd67210 */ /* 0x000fe20007fbe0ff */
[----:B------:R-:W-:Y:S01]  /*6de0*/  STG.E desc[UR12][R190.64+0x80], R39 ;  /* 0x00008027be007986 */ /* 0x000fe2000c10190c */
[----:B------:R-:W-:Y:S01]  /*6df0*/  IMAD.SHL.U32 R206, R121, 0x100, RZ ;  /* 0x0000010079ce7824 */ /* 0x000fe200078e00ff */
[----:B------:R-:W-:Y:S01]  /*6e00*/  LEA.HI.X R132, R132, UR15, RZ, 0x2, P0 ;  /* 0x0000000f84847c11 */ /* 0x000fe200080f14ff */
[----:B------:R-:W-:Y:S01]  /*6e10*/  IMAD.X R223, RZ, RZ, R215, P4 ;  /* 0x000000ffffdf7224 */ /* 0x000fe200020e06d7 */
[----:B------:R-:W-:Y:S01]  /*6e20*/  STG.E desc[UR12][R188.64], R20 ;  /* 0x00000014bc007986 */ /* 0x000fe2000c10190c */
[C---:B------:R-:W-:Y:S01]  /*6e30*/  IADD3 R218, P4, PT, R111.reuse, R218, RZ ;  /* 0x000000da6fda7210 */ /* 0x040fe20007f9e0ff */
[----:B------:R-:W-:Y:S01]  /*6e40*/  IMAD.X R221, RZ, RZ, R213, P6 ;  /* 0x000000ffffdd7224 */ /* 0x000fe200030e06d5 */
[C---:B------:R-:W-:Y:S01]  /*6e50*/  IADD3 R216, P6, PT, R111.reuse, R216, RZ ;  /* 0x000000d86fd87210 */ /* 0x040fe20007fde0ff */
[----:B------:R-:W-:Y:S01]  /*6e60*/  STG.E desc[UR12][R188.64+0x80], R40 ;  /* 0x00008028bc007986 */ /* 0x000fe2000c10190c */
[----:B------:R-:W-:Y:S01]  /*6e70*/  IMAD.X R215, RZ, RZ, R207, P5 ;  /* 0x000000ffffd77224 */ /* 0x000fe200028e06cf */
[----:B------:R-:W-:Y:S01]  /*6e80*/  IADD3 R210, P5, PT, R111, R210, RZ ;  /* 0x000000d26fd27210 */ /* 0x000fe20007fbe0ff */
[----:B------:R-:W-:Y:S01]  /*6e90*/  IMAD.SHL.U32 R121, R121, 0x40, RZ ;  /* 0x0000004079797824 */ /* 0x000fe200078e00ff */
[----:B------:R-:W-:Y:S01]  /*6ea0*/  STG.E desc[UR12][R186.64], R21 ;  /* 0x00000015ba007986 */ /* 0x000fe2000c10190c */
[----:B--2---:R-:W-:Y:S01]  /*6eb0*/  IADD3 R206, P0, PT, R206, UR16, RZ ;  /* 0x00000010cece7c10 */ /* 0x004fe2000ff1e0ff */
[----:B------:R-:W-:Y:S01]  /*6ec0*/  IMAD.X R219, RZ, RZ, R202, P4 ;  /* 0x000000ffffdb7224 */ /* 0x000fe200020e06ca */
[C---:B------:R-:W-:Y:S01]  /*6ed0*/  IADD3 R202, P4, PT, R111.reuse, R211, RZ ;  /* 0x000000d36fca7210 */ /* 0x040fe20007f9e0ff */
[----:B------:R-:W-:Y:S01]  /*6ee0*/  STG.E desc[UR12][R186.64+0x80], R41 ;  /* 0x00008029ba007986 */ /* 0x000fe2000c10190c */
[----:B------:R-:W-:Y:S01]  /*6ef0*/  IMAD.X R217, RZ, RZ, R209, P6 ;  /* 0x000000ffffd97224 */ /* 0x000fe200030e06d1 */
[----:B------:R-:W-:Y:S01]  /*6f00*/  IADD3 R212, P6, PT, R111, R212, RZ ;  /* 0x000000d46fd47210 */ /* 0x000fe20007fde0ff */
[----:B------:R-:W-:Y:S01]  /*6f10*/  IMAD.X R211, RZ, RZ, R139, P5 ;  /* 0x000000ffffd37224 */ /* 0x000fe200028e068b */
[----:B------:R-:W-:Y:S01]  /*6f20*/  STG.E desc[UR12][R184.64], R22 ;  /* 0x00000016b8007986 */ /* 0x000fe2000c10190c */
[----:B------:R-:W-:Y:S01]  /*6f30*/  LEA.HI.X R121, R121, UR17, RZ, 0x2, P0 ;  /* 0x0000001179797c11 */ /* 0x000fe200080f14ff */
[----:B------:R-:W-:Y:S01]  /*6f40*/  IMAD.X R203, RZ, RZ, R203, P4 ;  /* 0x000000ffffcb7224 */ /* 0x000fe200020e06cb */
[C---:B------:R-:W-:Y:S01]  /*6f50*/  IADD3 R206, P5, PT, R111.reuse, R206, RZ ;  /* 0x000000ce6fce7210 */ /* 0x040fe20007fbe0ff */
[----:B------:R-:W-:Y:S01]  /*6f60*/  STG.E desc[UR12][R184.64+0x80], R42 ;  /* 0x0000802ab8007986 */ /* 0x000fe2000c10190c */
[C---:B------:R-:W-:Y:S01]  /*6f70*/  IADD3 R208, P4, PT, R111.reuse, R208, RZ ;  /* 0x000000d06fd07210 */ /* 0x040fe20007f9e0ff */
[----:B------:R-:W-:Y:S01]  /*6f80*/  IMAD.X R213, RZ, RZ, R200, P6 ;  /* 0x000000ffffd57224 */ /* 0x000fe200030e06c8 */
[C---:B------:R-:W-:Y:S01]  /*6f90*/  IADD3 R200, P6, PT, R111.reuse, R201, RZ ;  /* 0x000000c96fc87210 */ /* 0x040fe20007fde0ff */
[----:B------:R-:W-:Y:S01]  /*6fa0*/  STG.E desc[UR12][R182.64], R23 ;  /* 0x00000017b6007986 */ /* 0x000fe2000c10190c */
[----:B------:R-:W-:Y:S01]  /*6fb0*/  IMAD.X R207, RZ, RZ, R121, P5 ;  /* 0x000000ffffcf7224 */ /* 0x000fe200028e0679 */
[C---:B------:R-:W-:Y:S01]  /*6fc0*/  IADD3 R228, P5, PT, R111.reuse, R117, RZ ;  /* 0x000000756fe47210 */ /* 0x040fe20007fbe0ff */
[----:B------:R-:W-:Y:S01]  /*6fd0*/  IMAD.X R209, RZ, RZ, R132, P4 ;  /* 0x000000ffffd17224 */ /* 0x000fe200020e0684 */
        /* <DEDUP_REMOVED lines=23> */
[----:B------:R-:W0:Y:S01]  /*7150*/  LDCU.64 UR8, c[0x0][0x390] ;  /* 0x00007200ff0877ac */ /* 0x000e220008000a00 */
[----:B------:R-:W-:Y:S01]  /*7160*/  STG.E desc[UR12][R176.64+0x80], R46 ;  /* 0x0000802eb0007986 */ /* 0x000fe2000c10190c */
[----:B------:R-:W-:Y:S01]  /*7170*/  IMAD.X R105, RZ, RZ, R231, P5 ;  /* 0x000000ffff697224 */ /* 0x000fe200028e06e7 */
[C---:B------:R-:W-:Y:S01]  /*7180*/  IADD3 R2, P5, PT, R111.reuse, R2, RZ ;  /* 0x000000026f027210 */ /* 0x040fe20007fbe0ff */
[----:B------:R-:W-:Y:S01]  /*7190*/  IMAD.X R117, RZ, RZ, R107, P2 ;  /* 0x000000ffff757224 */ /* 0x000fe200010e066b */
[----:B------:R-:W-:Y:S01]  /*71a0*/  STG.E desc[UR12][R174.64], R15 ;  /* 0x0000000fae007986 */ /* 0x000fe2000c10190c */
[----:B------:R-:W-:Y:S01]  /*71b0*/  IMAD.X R107, RZ, RZ, R102, P4 ;  /* 0x000000ffff6b7224 */ /* 0x000fe200020e0666 */
[C---:B------:R-:W-:Y:S01]  /*71c0*/  IADD3 R102, P4, PT, R111.reuse, R3, RZ ;  /* 0x000000036f667210 */ /* 0x040fe20007f9e0ff */
[----:B------:R-:W-:Y:S01]  /*71d0*/  IMAD.X R3, RZ, RZ, R133, P5 ;  /* 0x000000ffff037224 */ /* 0x000fe200028e0685 */
[----:B------:R-:W2:Y:S01]  /*71e0*/  LDSM.16.M88.4 R12, [R138] ;  /* 0x000000008a0c783b */ /* 0x000ea20000000200 */
[----:B------:R-:W-:-:S02]  /*71f0*/  IADD3 R112, P2, PT, R111, R112, RZ ;  /* 0x000000706f707210 */ /* 0x000fc40007f5e0ff */
[C---:B------:R-:W-:Y:S01]  /*7200*/  IADD3 R226, P6, PT, R111.reuse, R230, RZ ;  /* 0x000000e66fe27210 */ /* 0x040fe20007fde0ff */
[----:B------:R-:W-:Y:S01]  /*7210*/  STG.E desc[UR12][R174.64+0x80], R47 ;  /* 0x0000802fae007986 */ /* 0x000fe2000c10190c */
[----:B-1----:R-:W-:Y:S01]  /*7220*/  LEA R125, P3, R122, UR10, 0x8 ;  /* 0x0000000a7a7d7c11 */ /* 0x002fe2000f8640ff */
[----:B------:R-:W-:Y:S01]  /*7230*/  IMAD.X R113, RZ, RZ, R103, P2 ;  /* 0x000000ffff717224 */ /* 0x000fe200010e0667 */
[C---:B------:R-:W-:Y:S01]  /*7240*/  IADD3 R230, P2, PT, R111.reuse, R236, RZ ;  /* 0x000000ec6fe67210 */ /* 0x040fe20007f5e0ff */
[----:B------:R-:W-:Y:S01]  /*7250*/  STG.E desc[UR12][R172.64], R28 ;  /* 0x0000001cac007986 */ /* 0x000fe2000c10190c */
[----:B------:R-:W-:Y:S01]  /*7260*/  IMAD.X R103, RZ, RZ, R123, P4 ;  /* 0x000000ffff677224 */ /* 0x000fe200020e067b */
[C---:B0-----:R-:W-:Y:S01]  /*7270*/  LEA R124, P0, R120.reuse, UR8, 0x8 ;  /* 0x00000008787c7c11 */ /* 0x041fe2000f8040ff */
[----:B------:R-:W-:Y:S01]  /*7280*/  IMAD.SHL.U32 R120, R120, 0x40, RZ ;  /* 0x0000004078787824 */ /* 0x000fe200078e00ff */
[----:B------:R-:W-:Y:S01]  /*7290*/  STG.E desc[UR12][R172.64+0x80], R48 ;  /* 0x00008030ac007986 */ /* 0x000fe2000c10190c */
[----:B------:R-:W-:Y:S01]  /*72a0*/  IMAD.SHL.U32 R122, R122, 0x40, RZ ;  /* 0x000000407a7a7824 */ /* 0x000fe200078e00ff */
[C---:B------:R-:W-:Y:S01]  /*72b0*/  IADD3 R240, P4, PT, R111.reuse, R240, RZ ;  /* 0x000000f06ff07210 */ /* 0x040fe20007f9e0ff */
[----:B------:R-:W-:Y:S01]  /*72c0*/  IMAD.X R227, RZ, RZ, R227, P6 ;  /* 0x000000ffffe37224 */ /* 0x000fe200030e06e3 */
[----:B------:R-:W-:Y:S01]  /*72d0*/  STG.E desc[UR12][R170.64], R29 ;  /* 0x0000001daa007986 */ /* 0x000fe2000c10190c */
[C---:B------:R-:W-:Y:S01]  /*72e0*/  IADD3 R110, P6, PT, R111.reuse, R238, RZ ;  /* 0x000000ee6f6e7210 */ /* 0x040fe20007fde0ff */
[----:B------:R-:W-:Y:S01]  /*72f0*/  IMAD.X R231, RZ, RZ, R235, P2 ;  /* 0x000000ffffe77224 */ /* 0x000fe200010e06eb */
[C---:B------:R-:W-:Y:S01]  /*7300*/  IADD3 R124, P2, PT, R111.reuse, R124, RZ ;  /* 0x0000007c6f7c7210 */ /* 0x040fe20007f5e0ff */
[----:B------:R-:W-:Y:S01]  /*7310*/  STG.E desc[UR12][R170.64+0x80], R49 ;  /* 0x00008031aa007986 */ /* 0x000fe2000c10190c */
[----:B------:R-:W-:Y:S01]  /*7320*/  LEA.HI.X R120, R120, UR9, RZ, 0x2, P0 ;  /* 0x0000000978787c11 */ /* 0x000fe200080f14ff */
[----:B------:R-:W-:Y:S01]  /*7330*/  IMAD.X R241, RZ, RZ, R239, P4 ;  /* 0x000000fffff17224 */ /* 0x000fe200020e06ef */
[----:B------:R-:W-:Y:S01]  /*7340*/  IADD3 R132, P5, PT, R111, R125, RZ ;  /* 0x0000007d6f847210 */ /* 0x000fe20007fbe0ff */
[----:B------:R-:W-:Y:S01]  /*7350*/  STG.E desc[UR12][R168.64], R30 ;  /* 0x0000001ea8007986 */ /* 0x000fe2000c10190c */
[----:B------:R-:W-:Y:S01]  /*7360*/  LEA.HI.X R122, R122, UR11, RZ, 0x2, P3 ;  /* 0x0000000b7a7a7c11 */ /* 0x000fe200098f14ff */
[----:B------:R-:W-:-:S02]  /*7370*/  IMAD.X R111, RZ, RZ, R237, P6 ;  /* 0x000000ffff6f7224 */ /* 0x000fc400030e06ed */
[----:B------:R-:W-:Y:S01]  /*7380*/  STG.E desc[UR12][R168.64+0x80], R50 ;  /* 0x00008032a8007986 */ /* 0x000fe2000c10190c */
[----:B------:R-:W-:Y:S02]  /*7390*/  IMAD.X R125, RZ, RZ, R120, P2 ;  /* 0x000000ffff7d7224 */ /* 0x000fe400010e0678 */
[----:B------:R-:W-:Y:S01]  /*73a0*/  IMAD.X R133, RZ, RZ, R122, P5 ;  /* 0x000000ffff857224 */ /* 0x000fe200028e067a */
[----:B------:R-:W-:Y:S04]  /*73b0*/  STG.E desc[UR12][R166.64], R31 ;  /* 0x0000001fa6007986 */ /* 0x000fe8000c10190c */
        /* <DEDUP_REMOVED lines=11> */
[----:B------:R-:W0:Y:S04]  /*7470*/  LDSM.16.M88.4 R20, [R138+0x100] ;  /* 0x000100008a14783b */ /* 0x000e280000000200 */
        /* <DEDUP_REMOVED lines=8> */
[----:B------:R-:W1:Y:S04]  /*7500*/  LDSM.16.M88.4 R16, [R138+0x200] ;  /* 0x000200008a10783b */ /* 0x000e680000000200 */
        /* <DEDUP_REMOVED lines=8> */
[----:B------:R-:W3:Y:S04]  /*7590*/  LDSM.16.M88.4 R8, [R138+0x300] ;  /* 0x000300008a08783b */ /* 0x000ee80000000200 */
[----:B------:R-:W-:Y:S04]  /*75a0*/  STG.E desc[UR12][R142.64], R5 ;  /* 0x000000058e007986 */ /* 0x000fe8000c10190c */
[----:B------:R-:W-:Y:S04]  /*75b0*/  STG.E desc[UR12][R142.64+0x80], R65 ;  /* 0x000080418e007986 */ /* 0x000fe8000c10190c */
[----:B------:R-:W-:Y:S04]  /*75c0*/  STG.E desc[UR12][R148.64], R6 ;  /* 0x0000000694007986 */ /* 0x000fe8000c10190c */
[----:B------:R-:W-:Y:S04]  /*75d0*/  STG.E desc[UR12][R148.64+0x80], R66 ;  /* 0x0000804294007986 */ /* 0x000fe8000c10190c */
[----:B------:R-:W-:Y:S04]  /*75e0*/  STG.E desc[UR12][R2.64], R7 ;  /* 0x0000000702007986 */ /* 0x000fe8000c10190c */
[----:B------:R-:W4:Y:S04]  /*75f0*/  LDSM.16.M88.4 R4, [R138+0x400] ;  /* 0x000400008a04783b */ /* 0x000f280000000200 */
[----:B------:R-:W-:Y:S04]  /*7600*/  STG.E desc[UR12][R2.64+0x80], R67 ;  /* 0x0000804302007986 */ /* 0x000fe8000c10190c */
[----:B------:R-:W-:Y:S04]  /*7610*/  STG.E desc[UR12][R198.64], R96 ;  /* 0x00000060c6007986 */ /* 0x000fe8000c10190c */
[----:B--2---:R-:W-:Y:S04]  /*7620*/  STG.E desc[UR12][R198.64+0x80], R12 ;  /* 0x0000800cc6007986 */ /* 0x004fe8000c10190c */
[----:B------:R-:W2:Y:S04]  /*7630*/  LDSM.16.M88.4 R24, [R138+0x500] ;  /* 0x000500008a18783b */ /* 0x000ea80000000200 */
[----:B------:R-:W-:Y:S04]  /*7640*/  STG.E desc[UR12][R204.64], R97 ;  /* 0x00000061cc007986 */ /* 0x000fe8000c10190c */
[----:B------:R-:W-:Y:S04]  /*7650*/  STG.E desc[UR12][R204.64+0x80], R13 ;  /* 0x0000800dcc007986 */ /* 0x000fe8000c10190c */
[----:B------:R-:W-:Y:S04]  /*7660*/  STG.E desc[UR12][R222.64], R98 ;  /* 0x00000062de007986 */ /* 0x000fe8000c10190c */
[----:B------:R-:W-:Y:S04]  /*7670*/  STG.E desc[UR12][R222.64+0x80], R14 ;  /* 0x0000800ede007986 */ /* 0x000fe8000c10190c */
[----:B------:R-:W-:Y:S04]  /*7680*/  STG.E desc[UR12][R220.64+0x80], R15 ;  /* 0x0000800fdc007986 */ /* 0x000fe8000c10190c */
[----:B------:R-:W5:Y:S04]  /*7690*/  LDSM.16.M88.4 R12, [R138+0x600] ;  /* 0x000600008a0c783b */ /* 0x000f680000000200 */
[----:B------:R-:W1:Y:S04]  /*76a0*/  LDSM.16.M88.4 R136, [R138+0x700] ;  /* 0x000700008a88783b */ /* 0x000e680000000200 */
[----:B------:R1:W-:Y:S04]  /*76b0*/  STG.E desc[UR12][R220.64], R99 ;  /* 0x00000063dc007986 */ /* 0x0003e8000c10190c */
[----:B------:R1:W-:Y:S04]  /*76c0*/  STG.E desc[UR12][R196.64], R88 ;  /* 0x00000058c4007986 */ /* 0x0003e8000c10190c */
[----:B0-----:R0:W-:Y:S04]  /*76d0*/  STG.E desc[UR12][R196.64+0x80], R20 ;  /* 0x00008014c4007986 */ /* 0x0011e8000c10190c */
[----:B------:R0:W-:Y:S04]  /*76e0*/  STG.E desc[UR12][R218.64], R89 ;  /* 0x00000059da007986 */ /* 0x0001e8000c10190c */
[----:B------:R0:W-:Y:S04]  /*76f0*/  STG.E desc[UR12][R218.64+0x80], R21 ;  /* 0x00008015da007986 */ /* 0x0001e8000c10190c */
[----:B------:R0:W-:Y:S04]  /*7700*/  STG.E desc[UR12][R216.64], R90 ;  /* 0x0000005ad8007986 */ /* 0x0001e8000c10190c */
[----:B------:R0:W-:Y:S04]  /*7710*/  STG.E desc[UR12][R216.64+0x80], R22 ;  /* 0x00008016d8007986 */ /* 0x0001e8000c10190c */
[----:B------:R0:W-:Y:S04]  /*7720*/  STG.E desc[UR12][R214.64], R91 ;  /* 0x0000005bd6007986 */ /* 0x0001e8000c10190c */
[----:B------:R0:W-:Y:S04]  /*7730*/  STG.E desc[UR12][R214.64+0x80], R23 ;  /* 0x00008017d6007986 */ /* 0x0001e8000c10190c */
[----:B------:R0:W-:Y:S04]  /*7740*/  STG.E desc[UR12][R202.64], R80 ;  /* 0x00000050ca007986 */ /* 0x0001e8000c10190c */
[----:B-1----:R0:W-:Y:S04]  /*7750*/  STG.E desc[UR12][R202.64+0x80], R16 ;  /* 0x00008010ca007986 */ /* 0x0021e8000c10190c */
[----:B------:R0:W-:Y:S04]  /*7760*/  STG.E desc[UR12][R212.64], R81 ;  /* 0x00000051d4007986 */ /* 0x0001e8000c10190c */
[----:B------:R0:W-:Y:S04]  /*7770*/  STG.E desc[UR12][R212.64+0x80], R17 ;  /* 0x00008011d4007986 */ /* 0x0001e8000c10190c */
[----:B------:R0:W-:Y:S04]  /*7780*/  STG.E desc[UR12][R210.64], R82 ;  /* 0x00000052d2007986 */ /* 0x0001e8000c10190c */
[----:B------:R0:W-:Y:S04]  /*7790*/  STG.E desc[UR12][R210.64+0x80], R18 ;  /* 0x00008012d2007986 */ /* 0x0001e8000c10190c */
[----:B------:R0:W-:Y:S04]  /*77a0*/  STG.E desc[UR12][R208.64], R83 ;  /* 0x00000053d0007986 */ /* 0x0001e8000c10190c */
[----:B------:R0:W-:Y:S04]  /*77b0*/  STG.E desc[UR12][R208.64+0x80], R19 ;  /* 0x00008013d0007986 */ /* 0x0001e8000c10190c */
[----:B------:R0:W-:Y:S04]  /*77c0*/  STG.E desc[UR12][R200.64], R72 ;  /* 0x00000048c8007986 */ /* 0x0001e8000c10190c */
[----:B---3--:R0:W-:Y:S04]  /*77d0*/  STG.E desc[UR12][R200.64+0x80], R8 ;  /* 0x00008008c8007986 */ /* 0x0081e8000c10190c */
[----:B------:R0:W-:Y:S04]  /*77e0*/  STG.E desc[UR12][R206.64], R73 ;  /* 0x00000049ce007986 */ /* 0x0001e8000c10190c */
[----:B------:R0:W-:Y:S04]  /*77f0*/  STG.E desc[UR12][R206.64+0x80], R9 ;  /* 0x00008009ce007986 */ /* 0x0001e8000c10190c */
[----:B------:R0:W-:Y:S04]  /*7800*/  STG.E desc[UR12][R102.64], R74 ;  /* 0x0000004a66007986 */ /* 0x0001e8000c10190c */
[----:B------:R0:W-:Y:S04]  /*7810*/  STG.E desc[UR12][R102.64+0x80], R10 ;  /* 0x0000800a66007986 */ /* 0x0001e8000c10190c */
[----:B------:R0:W-:Y:S04]  /*7820*/  STG.E desc[UR12][R100.64], R75 ;  /* 0x0000004b64007986 */ /* 0x0001e8000c10190c */
[----:B------:R0:W-:Y:S04]  /*7830*/  STG.E desc[UR12][R100.64+0x80], R11 ;  /* 0x0000800b64007986 */ /* 0x0001e8000c10190c */
[----:B------:R0:W-:Y:S04]  /*7840*/  STG.E desc[UR12][R224.64], R92 ;  /* 0x0000005ce0007986 */ /* 0x0001e8000c10190c */
[----:B----4-:R0:W-:Y:S04]  /*7850*/  STG.E desc[UR12][R224.64+0x80], R4 ;  /* 0x00008004e0007986 */ /* 0x0101e8000c10190c */
[----:B------:R0:W-:Y:S04]  /*7860*/  STG.E desc[UR12][R118.64], R93 ;  /* 0x0000005d76007986 */ /* 0x0001e8000c10190c */
[----:B------:R0:W-:Y:S04]  /*7870*/  STG.E desc[UR12][R118.64+0x80], R5 ;  /* 0x0000800576007986 */ /* 0x0001e8000c10190c */
[----:B------:R0:W-:Y:S04]  /*7880*/  STG.E desc[UR12][R228.64], R94 ;  /* 0x0000005ee4007986 */ /* 0x0001e8000c10190c */
[----:B------:R0:W-:Y:S04]  /*7890*/  STG.E desc[UR12][R228.64+0x80], R6 ;  /* 0x00008006e4007986 */ /* 0x0001e8000c10190c */
[----:B------:R0:W-:Y:S04]  /*78a0*/  STG.E desc[UR12][R116.64], R95 ;  /* 0x0000005f74007986 */ /* 0x0001e8000c10190c */
[----:B------:R0:W-:Y:S04]  /*78b0*/  STG.E desc[UR12][R116.64+0x80], R7 ;  /* 0x0000800774007986 */ /* 0x0001e8000c10190c */
[----:B------:R0:W-:Y:S04]  /*78c0*/  STG.E desc[UR12][R232.64], R84 ;  /* 0x00000054e8007986 */ /* 0x0001e8000c10190c */
[----:B--2---:R0:W-:Y:S04]  /*78d0*/  STG.E desc[UR12][R232.64+0x80], R24 ;  /* 0x00008018e8007986 */ /* 0x0041e8000c10190c */
[----:B------:R0:W-:Y:S04]  /*78e0*/  STG.E desc[UR12][R114.64], R85 ;  /* 0x0000005572007986 */ /* 0x0001e8000c10190c */
[----:B------:R0:W-:Y:S04]  /*78f0*/  STG.E desc[UR12][R114.64+0x80], R25 ;  /* 0x0000801972007986 */ /* 0x0001e8000c10190c */
[----:B------:R0:W-:Y:S04]  /*7900*/  STG.E desc[UR12][R108.64], R86 ;  /* 0x000000566c007986 */ /* 0x0001e8000c10190c */
[----:B------:R0:W-:Y:S04]  /*7910*/  STG.E desc[UR12][R108.64+0x80], R26 ;  /* 0x0000801a6c007986 */ /* 0x0001e8000c10190c */
[----:B------:R0:W-:Y:S04]  /*7920*/  STG.E desc[UR12][R112.64], R87 ;  /* 0x0000005770007986 */ /* 0x0001e8000c10190c */
[----:B------:R0:W-:Y:S04]  /*7930*/  STG.E desc[UR12][R112.64+0x80], R27 ;  /* 0x0000801b70007986 */ /* 0x0001e8000c10190c */
[----:B------:R0:W-:Y:S04]  /*7940*/  STG.E desc[UR12][R106.64], R76 ;  /* 0x0000004c6a007986 */ /* 0x0001e8000c10190c */
[----:B-----5:R0:W-:Y:S04]  /*7950*/  STG.E desc[UR12][R106.64+0x80], R12 ;  /* 0x0000800c6a007986 */ /* 0x0201e8000c10190c */
[----:B------:R0:W-:Y:S04]  /*7960*/  STG.E desc[UR12][R226.64], R77 ;  /* 0x0000004de2007986 */ /* 0x0001e8000c10190c */
        /* <DEDUP_REMOVED lines=12> */
[----:B------:R0:W-:Y:S01]  /*7a30*/  STG.E desc[UR12][R132.64+0x80], R139 ;  /* 0x0000808b84007986 */ /* 0x0001e2000c10190c */
[----:B------:R-:W-:Y:S06]  /*7a40*/  BAR.SYNC.DEFER_BLOCKING 0x0 ;  /* 0x0000000000007b1d */ /* 0x000fec0000010000 */
[----:B------:R-:W-:Y:S05]  /*7a50*/  @P1 BRA `(.L_x_8) ;  /* 0x00000000009c1947 */ /* 0x000fea0003800000 */
[----:B------:R-:W-:Y:S01]  /*7a60*/  NOP ;  /* 0x0000000000007918 */ /* 0x000fe20000000000 */
[----:B------:R-:W-:Y:S01]  /*7a70*/  UMOV UR5, 0x50 ;  /* 0x0000005000057882 */ /* 0x000fe20000000000 */
[----:B------:R-:W-:Y:S01]  /*7a80*/  IMAD.U32 R0, RZ, RZ, UR7 ;  /* 0x00000007ff007e24 */ /* 0x000fe2000f8e00ff */
[----:B------:R-:W-:Y:S01]  /*7a90*/  ULEA UR6, UR4, UR5, 0x18 ;  /* 0x0000000504067291 */ /* 0x000fe2000f8ec0ff */
[----:B------:R-:W-:Y:S02]  /*7aa0*/  IMAD.MOV.U32 R3, RZ, RZ, 0xf ;  /* 0x0000000fff037424 */ /* 0x000fe400078e00ff */
[----:B0-----:R-:W-:Y:S01]  /*7ab0*/  IMAD.MOV.U32 R7, RZ, RZ, 0x1 ;  /* 0x00000001ff077424 */ /* 0x001fe200078e00ff */
[----:B------:R-:W-:-:S04]  /*7ac0*/  LOP3.LUT R0, R0, 0xffff, RZ, 0xc0, !PT ;  /* 0x0000ffff00007812 */ /* 0x000fc800078ec0ff */
[----:B------:R-:W-:Y:S01]  /*7ad0*/  SHF.R.U32.HI R0, RZ, 0x5, R0 ;  /* 0x00000005ff007819 */ /* 0x000fe20000011600 */
[----:B------:R-:W0:Y:S04]  /*7ae0*/  LDS R5, [UR6] ;  /* 0x00000006ff057984 */ /* 0x000e280008000800 */
[----:B------:R-:W-:Y:S01]  /*7af0*/  VIADD R2, R0, 0x10 ;  /* 0x0000001000027836 */ /* 0x000fe20000000000 */
[----:B------:R-:W-:-:S04]  /*7b00*/  SHF.L.U32 R0, R3, R0, RZ ;  /* 0x0000000003007219 */ /* 0x000fc800000006ff */
[----:B------:R-:W-:-:S04]  /*7b10*/  SHF.L.U32 R3, R7, R2, RZ ;  /* 0x0000000207037219 */ /* 0x000fc800000006ff */
[----:B------:R-:W-:-:S04]  /*7b20*/  LOP3.LUT R0, R3, R0, RZ, 0xfc, !PT ;  /* 0x0000000003007212 */ /* 0x000fc800078efcff */
[C---:B------:R-:W-:Y:S02]  /*7b30*/  LOP3.LUT R2, R0.reuse, 0xffff, RZ, 0xc0, !PT ;  /* 0x0000ffff00027812 */ /* 0x040fe400078ec0ff */
[----:B0-----:R-:W-:-:S04]  /*7b40*/  LOP3.LUT R3, R0, 0xffff, R5, 0x80, !PT ;  /* 0x0000ffff00037812 */ /* 0x001fc800078e8005 */
[----:B------:R-:W-:-:S13]  /*7b50*/  ISETP.NE.AND P0, PT, R3, R2, PT ;  /* 0x000000020300720c */ /* 0x000fda0003f05270 */
[----:B------:R-:W-:Y:S05]  /*7b60*/  @P0 BRA `(.L_x_9) ;  /* 0x0000000000500947 */ /* 0x000fea0003800000 */
[----:B------:R-:W-:Y:S02]  /*7b70*/  SHF.R.U32.HI R5, RZ, 0x10, R5 ;  /* 0x00000010ff057819 */ /* 0x000fe40000011605 */
[----:B------:R-:W-:-:S04]  /*7b80*/  SHF.R.U32.HI R2, RZ, 0x10, R0 ;  /* 0x00000010ff027819 */ /* 0x000fc80000011600 */
[----:B------:R-:W-:-:S04]  /*7b90*/  LOP3.LUT R5, R5, R2, RZ, 0xc0, !PT ;  /* 0x0000000205057212 */ /* 0x000fc800078ec0ff */
[----:B------:R-:W-:-:S13]  /*7ba0*/  ISETP.NE.AND P0, PT, R5, R2, PT ;  /* 0x000000020500720c */ /* 0x000fda0003f05270 */
[----:B------:R-:W-:Y:S05]  /*7bb0*/  @P0 BRA `(.L_x_10) ;  /* 0x0000000000300947 */ /* 0x000fea0003800000 */
[----:B------:R-:W-:Y:S01]  /*7bc0*/  R2UR UR4, R0 ;  /* 0x00000000000472ca */ /* 0x000fe200000e0000 */
[----:B------:R-:W-:Y:S01]  /*7bd0*/  VOTEU.ANY UR5, UPT, PT ;  /* 0x0000000000057886 */ /* 0x000fe200038e0100 */
[----:B------:R-:W0:Y:S01]  /*7be0*/  S2R R0, SR_LANEID ;  /* 0x0000000000007919 */ /* 0x000e220000000000 */
[----:B------:R-:W-:-:S10]  /*7bf0*/  UFLO.U32 UR5, UR5 ;  /* 0x00000005000572bd */ /* 0x000fd400080e0000 */
[----:B------:R-:W-:-:S06]  /*7c00*/  ULOP3.LUT UR4, URZ, UR4, URZ, 0x33, !UPT ;  /* 0x00000004ff047292 */ /* 0x000fcc000f8e33ff */
[----:B------:R-:W-:-:S04]  /*7c10*/  IMAD.U32 R2, RZ, RZ, UR4 ;  /* 0x00000004ff027e24 */ /* 0x000fc8000f8e00ff */
[----:B------:R-:W1:Y:S02]  /*7c20*/  REDUX UR7, R2 ;  /* 0x00000000020773c4 */ /* 0x000e640000000000 */
[----:B------:R2:W-:Y:S01]  /*7c30*/  UTCATOMSWS.AND URZ, UR4 ;  /* 0x0000000400ff79e3 */ /* 0x0005e20008000000 */
[----:B0-----:R-:W-:Y:S01]  /*7c40*/  ISETP.EQ.U32.AND P0, PT, R0, UR5, PT ;  /* 0x0000000500007c0c */ /* 0x001fe2000bf02070 */
[----:B-1----:R-:W-:-:S12]  /*7c50*/  IMAD.U32 R0, RZ, RZ, UR7 ;  /* 0x00000007ff007e24 */ /* 0x002fd8000f8e00ff */
[----:B------:R2:W-:Y:S01]  /*7c60*/  @P0 ATOMS.AND RZ, [UR6], R0 ;  /* 0x00000000ffff098c */ /* 0x0005e2000a800006 */
[----:B------:R-:W-:Y:S05]  /*7c70*/  BRA `(.L_x_8) ;  /* 0x0000000000147947 */ /* 0x000fea0003800000 */
.L_x_10:
[----:B------:R-:W-:-:S07]  /*7c80*/  MOV R2, 0x7ca0 ;  /* 0x00007ca000027802 */ /* 0x000fce0000000f00 */
[----:B------:R-:W-:Y:S05]  /*7c90*/  CALL.REL.NOINC `($__internal_0_$__cuda_sm10x_tcgen05_guardrail_trap_col_being_dealloced_not_returned_by_alloc) ;  /* 0x0000000000207944 */ /* 0x000fea0003c00000 */
[----:B------:R-:W-:Y:S05]  /*7ca0*/  BRA `(.L_x_8) ;  /* 0x0000000000087947 */ /* 0x000fea0003800000 */
.L_x_9:
[----:B------:R-:W-:-:S07]  /*7cb0*/  MOV R2, 0x7cd0 ;  /* 0x00007cd000027802 */ /* 0x000fce0000000f00 */
[----:B------:R-:W-:Y:S05]  /*7cc0*/  CALL.REL.NOINC `($__internal_2_$__cuda_sm10x_tcgen05_guardrail_trap_unallocated_columns_being_dealloced) ;  /* 0x00000000002c7944 */ /* 0x000fea0003c00000 */
.L_x_8:
[----:B------:R-:W-:Y:S01]  /*7cd0*/  NOP ;  /* 0x0000000000007918 */ /* 0x000fe20000000000 */
[----:B--2---:R-:W-:Y:S05]  /*7ce0*/  EXIT ;  /* 0x000000000000794d */ /* 0x004fea0003800000 */
.L_x_7:
[----:B------:R-:W0:Y:S02]  /*7cf0*/  SYNCS.PHASECHK.TRANS64.TRYWAIT P0, [UR5+0x14000], RZ ;  /* 0x014000ffff0075a7 */ /* 0x000e240008001105 */
[----:B0-----:R-:W-:Y:S05]  /*7d00*/  @!P0 BRA `(.L_x_7) ;  /* 0xfffffffc00f88947 */ /* 0x001fea000383ffff */
[----:B------:R-:W-:Y:S05]  /*7d10*/  BRA `(.L_x_11) ;  /* 0xffffffd400847947 */ /* 0x000fea000383ffff */
        .weak           $__internal_0_$__cuda_sm10x_tcgen05_guardrail_trap_col_being_dealloced_not_returned_by_alloc
        .type           $__internal_0_$__cuda_sm10x_tcgen05_guardrail_trap_col_being_dealloced_not_returned_by_alloc,@function
        .size           $__internal_0_$__cuda_sm10x_tcgen05_guardrail_trap_col_being_dealloced_not_returned_by_alloc,($__internal_1_$__cuda_sm10x_tcgen05_guardrail_trap_phase_invalid_during_alloc - $__internal_0_$__cuda_sm10x_tcgen05_guardrail_trap_col_being_dealloced_not_returned_by_alloc)
$__internal_0_$__cuda_sm10x_tcgen05_guardrail_trap_col_being_dealloced_not_returned_by_alloc:
[----:B------:R-:W-:Y:S05]  /*7d20*/  BPT.TRAP 0x1 ;  /* 0x000000040000795c */ /* 0x000fea0000300000 */
[----:B------:R-:W-:-:S04]  /*7d30*/  IMAD.MOV.U32 R3, RZ, RZ, 0x0 ;  /* 0x00000000ff037424 */ /* 0x000fc800078e00ff */
[----:B------:R-:W-:Y:S05]  /*7d40*/  RET.REL.NODEC R2 `(gluon_mma) ;  /* 0xffffff8002ac7950 */ /* 0x000fea0003c3ffff */
        .weak           $__internal_1_$__cuda_sm10x_tcgen05_guardrail_trap_phase_invalid_during_alloc
        .type           $__internal_1_$__cuda_sm10x_tcgen05_guardrail_trap_phase_invalid_during_alloc,@function
        .size           $__internal_1_$__cuda_sm10x_tcgen05_guardrail_trap_phase_invalid_during_alloc,($__internal_2_$__cuda_sm10x_tcgen05_guardrail_trap_unallocated_columns_being_dealloced - $__internal_1_$__cuda_sm10x_tcgen05_guardrail_trap_phase_invalid_during_alloc)
$__internal_1_$__cuda_sm10x_tcgen05_guardrail_trap_phase_invalid_during_alloc:
[----:B------:R-:W-:Y:S05]  /*7d50*/  BPT.TRAP 0x1 ;  /* 0x000000040000795c */ /* 0x000fea0000300000 */
[----:B------:R-:W-:-:S04]  /*7d60*/  IMAD.MOV.U32 R3, RZ, RZ, 0x0 ;  /* 0x00000000ff037424 */ /* 0x000fc800078e00ff */
[----:B------:R-:W-:Y:S05]  /*7d70*/  RET.REL.NODEC R2 `(gluon_mma) ;  /* 0xffffff8002a07950 */ /* 0x000fea0003c3ffff */
        .weak           $__internal_2_$__cuda_sm10x_tcgen05_guardrail_trap_unallocated_columns_being_dealloced
        .type           $__internal_2_$__cuda_sm10x_tcgen05_guardrail_trap_unallocated_columns_being_dealloced,@function
        .size           $__internal_2_$__cuda_sm10x_tcgen05_guardrail_trap_unallocated_columns_being_dealloced,(.L_x_15 - $__internal_2_$__cuda_sm10x_tcgen05_guardrail_trap_unallocated_columns_being_dealloced)
$__internal_2_$__cuda_sm10x_tcgen05_guardrail_trap_unallocated_columns_being_dealloced:
[----:B------:R-:W-:Y:S05]  /*7d80*/  BPT.TRAP 0x1 ;  /* 0x000000040000795c */ /* 0x000fea0000300000 */
[----:B------:R-:W-:-:S04]  /*7d90*/  IMAD.MOV.U32 R3, RZ, RZ, 0x0 ;  /* 0x00000000ff037424 */ /* 0x000fc800078e00ff */
[----:B------:R-:W-:Y:S05]  /*7da0*/  RET.REL.NODEC R2 `(gluon_mma) ;  /* 0xffffff8002947950 */ /* 0x000fea0003c3ffff */
.L_x_12:
[----:B------:R-:W-:-:S00]  /*7db0*/  BRA `(.L_x_12) ;  /* 0xfffffffc00fc7947 */ /* 0x000fc0000383ffff */
[----:B------:R-:W-:-:S00]  /*7dc0*/  NOP ;  /* 0x0000000000007918 */ /* 0x000fc00000000000 */
        /* <DEDUP_REMOVED lines=11> */
.L_x_15:


//--------------------- .nv.shared.gluon_mma      --------------------------
	.section	.nv.shared.gluon_mma,"aw",@nobits
	.sectionflags	@""
	.align	16
	.zero		1024


//--------------------- .nv.shared.reserved.0     --------------------------
	.section	.nv.shared.reserved.0,"aw",@nobits
	.align	8
	.weak		__nv_reservedSMEM_offset_0_alias
	.size		__nv_reservedSMEM_offset_0_alias, 0, 64
	.other		__nv_reservedSMEM_offset_0_alias,@"STO_CUDA_RESERVED_SHARED STV_DEFAULT"
__nv_reservedSMEM_offset_0_alias:
	.zero		0
.nv.shared.reserved.0:
	.zero		64
	.weak		__nv_reservedSMEM_allocation_phase
	.type		__nv_reservedSMEM_allocation_phase,@object
	.size		__nv_reservedSMEM_allocation_phase,(.L_0 - __nv_reservedSMEM_allocation_phase)
__nv_reservedSMEM_allocation_phase:
	.zero		1
.L_0:
	.zero		7
	.weak		__nv_reservedSMEM_devtool_atexit_pc
	.type		__nv_reservedSMEM_devtool_atexit_pc,@object
	.size		__nv_reservedSMEM_devtool_atexit_pc,(__nv_reservedSMEM_allocation_mask - __nv_reservedSMEM_devtool_atexit_pc)
__nv_reservedSMEM_devtool_atexit_pc:
	.zero		8
	.weak		__nv_reservedSMEM_allocation_mask
	.type		__nv_reservedSMEM_allocation_mask,@object
	.size		__nv_reservedSMEM_allocation_mask,(.L_2 - __nv_reservedSMEM_allocation_mask)
__nv_reservedSMEM_allocation_mask:
	.zero		4
.L_2:


//--------------------- .nv.constant0.gluon_mma   --------------------------
	.section	.nv.constant0.gluon_mma,"a",@progbits
	.sectionflags	@""
	.align	4
.nv.constant0.gluon_mma:
	.zero		936


//--------------------- SYMBOLS --------------------------

	.type		.nv.reservedSmem.offset0,@object
	.size		.nv.reservedSmem.offset0,0x4
	.type		.nv.reservedSmem.cap,@object
	.size		.nv.reservedSmem.cap,0x4
